// auto-generated by cutlass_sweep.gemm — config: {"arch": "sm_90", "cluster_m": 2, "cluster_n": 1, "dtype": "fp16", "dtype_b": "fp16", "layout": "nt", "stages": 0, "tile_k": 128, "tile_m": 64, "tile_n": 224}
#include "cutlass/cutlass.h"
#include "cutlass/gemm/collective/collective_builder.hpp"
#include "cutlass/gemm/device/gemm_universal_adapter.h"
#include "cutlass/gemm/kernel/gemm_universal.hpp"
#include "cutlass/epilogue/collective/collective_builder.hpp"

using ElemA = cutlass::half_t;
using ElemB = cutlass::half_t;
using ElemCD = cutlass::half_t;
using Acc  = float;
using TileShape    = cute::Shape<cute::_64, cute::_224, cute::_128>;
using ClusterShape = cute::Shape<cute::_2, cute::_1, cute::_1>;

using CollectiveEpilogue = typename cutlass::epilogue::collective::CollectiveBuilder<
    cutlass::arch::Sm90, cutlass::arch::OpClassTensorOp,
    TileShape, ClusterShape,
    cutlass::epilogue::collective::EpilogueTileAuto,
    Acc, Acc,
    ElemCD, cutlass::layout::RowMajor, 128 / cutlass::sizeof_bits<ElemCD>::value,
    ElemCD, cutlass::layout::RowMajor, 128 / cutlass::sizeof_bits<ElemCD>::value,
    cutlass::epilogue::collective::EpilogueScheduleAuto
  >::CollectiveOp;

using CollectiveMainloop = typename cutlass::gemm::collective::CollectiveBuilder<
    cutlass::arch::Sm90, cutlass::arch::OpClassTensorOp,
    ElemA, cutlass::layout::RowMajor, 128 / cutlass::sizeof_bits<ElemA>::value,
    ElemB, cutlass::layout::ColumnMajor, 128 / cutlass::sizeof_bits<ElemB>::value,
    Acc,
    TileShape, ClusterShape,
    cutlass::gemm::collective::StageCountAutoCarveout<static_cast<int>(sizeof(typename CollectiveEpilogue::SharedStorage))>,
    cutlass::gemm::collective::KernelScheduleAuto
  >::CollectiveOp;

using GemmKernel = cutlass::gemm::kernel::GemmUniversal<
    cute::Shape<int,int,int,int>,
    CollectiveMainloop,
    CollectiveEpilogue
>;
using Gemm = cutlass::gemm::device::GemmUniversalAdapter<GemmKernel>;

// Force the device kernel symbol into the cubin without needing a host main.
auto* _anchor = &cutlass::device_kernel<GemmKernel>;


// ===== COMPILED SASS (sm_90a) =====

	.target	sm_90a

	.elftype	@"ET_EXEC"


//--------------------- .note.nv.tkinfo           --------------------------
	.section	.note.nv.tkinfo,"",@"SHT_NOTE"
	.sectionflags	@"SHF_NOTE_NV_TKINFO"
	.tkinfo
        /*0018*/ 	.word	0x00000002
        /*0030*/ 	.string	""
        /*0030*/ 	.string	"ptxas"
        /*0030*/ 	.string	"Cuda compilation tools, release 13.0, V13.0.88"
        /*0030*/ 	.string	"Build cuda_13.0.r13.0/compiler.36424714_0"
        /*0030*/ 	.string	"-arch sm_90a -m 64 "



//--------------------- .note.nv.cuinfo           --------------------------
	.section	.note.nv.cuinfo,"",@"SHT_NOTE"
	.sectionflags	@"SHF_NOTE_NV_CUINFO"
        /*0018*/ 	.short	0x0002
        /*001a*/ 	.short	0x005a
        /*001c*/ 	.short	0x0082
	.zero		2


//--------------------- .nv.info                  --------------------------
	.section	.nv.info,"",@"SHT_CUDA_INFO"
	.align	4


	//----- nvinfo : EIATTR_REGCOUNT
	.align		4
        /*0000*/ 	.byte	0x04, 0x2f
        /*0002*/ 	.short	(.L_15 - .L_14)
	.align		4
.L_14:
        /*0004*/ 	.word	index@(_ZN7cutlass13device_kernelINS_4gemm6kernel13GemmUniversalIN4cute5tupleIJiiiiEEENS1_10collective13CollectiveMmaINS1_34MainloopSm90TmaGmmaWarpSpecializedILi3ENS5_IJNS4_1CILi2EEENSA_ILi1EEESC_EEENS1_32KernelTmaWarpSpecializedPingpongEEENS5_IJNSA_ILi64EEENSA_ILi224EEENSA_ILi128EEEEEENS_6half_tENS5_IJlSC_lEEESK_SL_NS4_8TiledMMAINS4_8MMA_AtomIJNS4_4SM904GMMA25MMA_64x32x16_F32F16F16_SSILNSP_5MajorE0ELSR_0ELNSP_7ScaleInE1ELSS_1EEEEEENS4_6LayoutINS5_IJSC_SC_SC_EEENS5_IJNSA_ILi0EEESX_SX_EEEEENS5_IJNS4_10UnderscoreES10_S10_EEEEENS4_13SM90_TMA_LOADENS4_14ComposedLayoutINS4_7SwizzleILi3ELi4ELi3EEENS4_18smem_ptr_flag_bitsILi16EEENSV_INS5_IJNSA_ILi8EEESG_EEENS5_IJSG_SC_EEEEEEEvNS4_8identityENS4_23SM90_TMA_LOAD_MULTICASTES1D_vS1E_EENS_8epilogue10collective6detail29Sm90TmaWarpSpecializedAdapterINS1I_15DefaultEpilogueISK_SL_SL_NS1H_6thread17LinearCombinationISK_Li1EffLNS1M_9ScaleType4KindE0ELNS_15FloatRoundStyleE2ESK_EENS1_15EpilogueDefaultEEEEEvvEEEEvNT_6ParamsE)
        /*0008*/ 	.word	0x000000a8


	//----- nvinfo : EIATTR_FRAME_SIZE
	.align		4
.L_15:
        /*000c*/ 	.byte	0x04, 0x11
        /*000e*/ 	.short	(.L_17 - .L_16)
	.align		4
.L_16:
        /*0010*/ 	.word	index@(_ZN7cutlass13device_kernelINS_4gemm6kernel13GemmUniversalIN4cute5tupleIJiiiiEEENS1_10collective13CollectiveMmaINS1_34MainloopSm90TmaGmmaWarpSpecializedILi3ENS5_IJNS4_1CILi2EEENSA_ILi1EEESC_EEENS1_32KernelTmaWarpSpecializedPingpongEEENS5_IJNSA_ILi64EEENSA_ILi224EEENSA_ILi128EEEEEENS_6half_tENS5_IJlSC_lEEESK_SL_NS4_8TiledMMAINS4_8MMA_AtomIJNS4_4SM904GMMA25MMA_64x32x16_F32F16F16_SSILNSP_5MajorE0ELSR_0ELNSP_7ScaleInE1ELSS_1EEEEEENS4_6LayoutINS5_IJSC_SC_SC_EEENS5_IJNSA_ILi0EEESX_SX_EEEEENS5_IJNS4_10UnderscoreES10_S10_EEEEENS4_13SM90_TMA_LOADENS4_14ComposedLayoutINS4_7SwizzleILi3ELi4ELi3EEENS4_18smem_ptr_flag_bitsILi16EEENSV_INS5_IJNSA_ILi8EEESG_EEENS5_IJSG_SC_EEEEEEEvNS4_8identityENS4_23SM90_TMA_LOAD_MULTICASTES1D_vS1E_EENS_8epilogue10collective6detail29Sm90TmaWarpSpecializedAdapterINS1I_15DefaultEpilogueISK_SL_SL_NS1H_6thread17LinearCombinationISK_Li1EffLNS1M_9ScaleType4KindE0ELNS_15FloatRoundStyleE2ESK_EENS1_15EpilogueDefaultEEEEEvvEEEEvNT_6ParamsE)
        /*0014*/ 	.word	0x00000008


	//----- nvinfo : EIATTR_MIN_STACK_SIZE
	.align		4
.L_17:
        /*0018*/ 	.byte	0x04, 0x12
        /*001a*/ 	.short	(.L_19 - .L_18)
	.align		4
.L_18:
        /*001c*/ 	.word	index@(_ZN7cutlass13device_kernelINS_4gemm6kernel13GemmUniversalIN4cute5tupleIJiiiiEEENS1_10collective13CollectiveMmaINS1_34MainloopSm90TmaGmmaWarpSpecializedILi3ENS5_IJNS4_1CILi2EEENSA_ILi1EEESC_EEENS1_32KernelTmaWarpSpecializedPingpongEEENS5_IJNSA_ILi64EEENSA_ILi224EEENSA_ILi128EEEEEENS_6half_tENS5_IJlSC_lEEESK_SL_NS4_8TiledMMAINS4_8MMA_AtomIJNS4_4SM904GMMA25MMA_64x32x16_F32F16F16_SSILNSP_5MajorE0ELSR_0ELNSP_7ScaleInE1ELSS_1EEEEEENS4_6LayoutINS5_IJSC_SC_SC_EEENS5_IJNSA_ILi0EEESX_SX_EEEEENS5_IJNS4_10UnderscoreES10_S10_EEEEENS4_13SM90_TMA_LOADENS4_14ComposedLayoutINS4_7SwizzleILi3ELi4ELi3EEENS4_18smem_ptr_flag_bitsILi16EEENSV_INS5_IJNSA_ILi8EEESG_EEENS5_IJSG_SC_EEEEEEEvNS4_8identityENS4_23SM90_TMA_LOAD_MULTICASTES1D_vS1E_EENS_8epilogue10collective6detail29Sm90TmaWarpSpecializedAdapterINS1I_15DefaultEpilogueISK_SL_SL_NS1H_6thread17LinearCombinationISK_Li1EffLNS1M_9ScaleType4KindE0ELNS_15FloatRoundStyleE2ESK_EENS1_15EpilogueDefaultEEEEEvvEEEEvNT_6ParamsE)
        /*0020*/ 	.word	0x00000008
.L_19:


//--------------------- .nv.compat                --------------------------
	.section	.nv.compat,"",@"SHT_CUDA_COMPAT_INFO"
	.align	4
        /*0000*/ 	.byte	0x02, 0x09, 0x01, 0x00, 0x02, 0x02, 0x04, 0x00, 0x02, 0x05, 0x05, 0x00, 0x03, 0x07, 0x01, 0x01
        /*0010*/ 	.byte	0x02, 0x03, 0x01, 0x00, 0x02, 0x06, 0x01, 0x00, 0x04, 0x0b, 0x08, 0x00, 0x00, 0x00, 0x00, 0x00
        /*0020*/ 	.byte	0x00, 0x00, 0x00, 0x00


//--------------------- .nv.info._ZN7cutlass13device_kernelINS_4gemm6kernel13GemmUniversalIN4cute5tupleIJiiiiEEENS1_10collective13CollectiveMmaINS1_34MainloopSm90TmaGmmaWarpSpecializedILi3ENS5_IJNS4_1CILi2EEENSA_ILi1EEESC_EEENS1_32KernelTmaWarpSpecializedPingpongEEENS5_IJNSA_ILi64EEENSA_ILi224EEENSA_ILi128EEEEEENS_6half_tENS5_IJlSC_lEEESK_SL_NS4_8TiledMMAINS4_8MMA_AtomIJNS4_4SM904GMMA25MMA_64x32x16_F32F16F16_SSILNSP_5MajorE0ELSR_0ELNSP_7ScaleInE1ELSS_1EEEEEENS4_6LayoutINS5_IJSC_SC_SC_EEENS5_IJNSA_ILi0EEESX_SX_EEEEENS5_IJNS4_10UnderscoreES10_S10_EEEEENS4_13SM90_TMA_LOADENS4_14ComposedLayoutINS4_7SwizzleILi3ELi4ELi3EEENS4_18smem_ptr_flag_bitsILi16EEENSV_INS5_IJNSA_ILi8EEESG_EEENS5_IJSG_SC_EEEEEEEvNS4_8identityENS4_23SM90_TMA_LOAD_MULTICASTES1D_vS1E_EENS_8epilogue10collective6detail29Sm90TmaWarpSpecializedAdapterINS1I_15DefaultEpilogueISK_SL_SL_NS1H_6thread17LinearCombinationISK_Li1EffLNS1M_9ScaleType4KindE0ELNS_15FloatRoundStyleE2ESK_EENS1_15EpilogueDefaultEEEEEvvEEEEvNT_6ParamsE --------------------------
	.section	.nv.info._ZN7cutlass13device_kernelINS_4gemm6kernel13GemmUniversalIN4cute5tupleIJiiiiEEENS1_10collective13CollectiveMmaINS1_34MainloopSm90TmaGmmaWarpSpecializedILi3ENS5_IJNS4_1CILi2EEENSA_ILi1EEESC_EEENS1_32KernelTmaWarpSpecializedPingpongEEENS5_IJNSA_ILi64EEENSA_ILi224EEENSA_ILi128EEEEEENS_6half_tENS5_IJlSC_lEEESK_SL_NS4_8TiledMMAINS4_8MMA_AtomIJNS4_4SM904GMMA25MMA_64x32x16_F32F16F16_SSILNSP_5MajorE0ELSR_0ELNSP_7ScaleInE1ELSS_1EEEEEENS4_6LayoutINS5_IJSC_SC_SC_EEENS5_IJNSA_ILi0EEESX_SX_EEEEENS5_IJNS4_10UnderscoreES10_S10_EEEEENS4_13SM90_TMA_LOADENS4_14ComposedLayoutINS4_7SwizzleILi3ELi4ELi3EEENS4_18smem_ptr_flag_bitsILi16EEENSV_INS5_IJNSA_ILi8EEESG_EEENS5_IJSG_SC_EEEEEEEvNS4_8identityENS4_23SM90_TMA_LOAD_MULTICASTES1D_vS1E_EENS_8epilogue10collective6detail29Sm90TmaWarpSpecializedAdapterINS1I_15DefaultEpilogueISK_SL_SL_NS1H_6thread17LinearCombinationISK_Li1EffLNS1M_9ScaleType4KindE0ELNS_15FloatRoundStyleE2ESK_EENS1_15EpilogueDefaultEEEEEvvEEEEvNT_6ParamsE,"",@"SHT_CUDA_INFO"
	.sectionflags	@""
	.align	4


	//----- nvinfo : EIATTR_CUDA_API_VERSION
	.align		4
        /*0000*/ 	.byte	0x04, 0x37
        /*0002*/ 	.short	(.L_21 - .L_20)
.L_20:
        /*0004*/ 	.word	0x00000082


	//----- nvinfo : EIATTR_KPARAM_INFO
	.align		4
.L_21:
        /*0008*/ 	.byte	0x04, 0x17
        /*000a*/ 	.short	(.L_23 - .L_22)
.L_22:
        /*000c*/ 	.word	0x00000000
        /*0010*/ 	.short	0x0000
        /*0012*/ 	.short	0x0070
        /*0014*/ 	.byte	0x00, 0xf0, 0x01, 0x10


	//----- nvinfo : EIATTR_SPARSE_MMA_MASK
	.align		4
.L_23:
        /*0018*/ 	.byte	0x03, 0x50
        /*001a*/ 	.short	0x0000


	//----- nvinfo : EIATTR_MAXREG_COUNT
	.align		4
        /*001c*/ 	.byte	0x03, 0x1b
        /*001e*/ 	.short	0x00a8


	//----- nvinfo : EIATTR_NUM_BARRIERS
	.align		4
        /*0020*/ 	.byte	0x02, 0x4c
        /*0022*/ 	.byte	0x01
	.zero		1


	//----- nvinfo : EIATTR_EXTERNS
	.align		4
        /*0024*/ 	.byte	0x04, 0x0f
        /*0026*/ 	.short	(.L_25 - .L_24)


	//   ....[0]....
	.align		4
.L_24:
        /*0028*/ 	.word	index@(__assertfail)


	//----- nvinfo : EIATTR_ANNOTATIONS
	.align		4
.L_25:
        /*002c*/ 	.byte	0x04, 0x55
        /*002e*/ 	.short	(.L_27 - .L_26)


	//   ....[0]....
.L_26:
        /*0030*/ 	.word	0x00000001
        /*0034*/ 	.byte	0x90, 0x0d, 0x00, 0x00, 0x01, 0x00, 0x00, 0x00, 0xf0, 0xbd, 0x00, 0x00, 0x01, 0x00, 0x00, 0x00
        /*0044*/ 	.byte	0x20, 0xcb, 0x00, 0x00


	//----- nvinfo : EIATTR_MERCURY_ISA_VERSION
	.align		4
.L_27:
        /*0048*/ 	.byte	0x03, 0x5f
        /*004a*/ 	.short	0x0101


	//----- nvinfo : EIATTR_INT_WARP_WIDE_INSTR_OFFSETS
	.align		4
        /*004c*/ 	.byte	0x04, 0x31
        /*004e*/ 	.short	(.L_29 - .L_28)


	//   ....[0]....
.L_28:
        /*0050*/ 	.word	0x00000510


	//   ....[1]....
        /*0054*/ 	.word	0x00000540


	//   ....[2]....
        /*0058*/ 	.word	0x00000580


	//   ....[3]....
        /*005c*/ 	.word	0x000006b0


	//   ....[4]....
        /*0060*/ 	.word	0x000006c0


	//   ....[5]....
        /*0064*/ 	.word	0x000006d0


	//   ....[6]....
        /*0068*/ 	.word	0x00000770


	//   ....[7]....
        /*006c*/ 	.word	0x000007b0


	//   ....[8]....
        /*0070*/ 	.word	0x00004780


	//----- nvinfo : EIATTR_COOP_GROUP_MASK_REGIDS
	.align		4
.L_29:
        /*0074*/ 	.byte	0x04, 0x29
        /*0076*/ 	.short	(.L_31 - .L_30)


	//   ....[0]....
.L_30:
        /*0078*/ 	.word	0xffffffff


	//   ....[1]....
        /*007c*/ 	.word	0xffffffff


	//   ....[2]....
        /*0080*/ 	.word	0xffffffff


	//   ....[3]....
        /*0084*/ 	.word	0xffffffff


	//   ....[4]....
        /*0088*/ 	.word	0xffffffff


	//   ....[5]....
        /*008c*/ 	.word	0xffffffff


	//   ....[6]....
        /*0090*/ 	.word	0xffffffff


	//----- nvinfo : EIATTR_COOP_GROUP_INSTR_OFFSETS
	.align		4
.L_31:
        /*0094*/ 	.byte	0x04, 0x28
        /*0096*/ 	.short	(.L_33 - .L_32)


	//   ....[0]....
.L_32:
        /*0098*/ 	.word	0x00000070


	//   ....[1]....
        /*009c*/ 	.word	0x00000080


	//   ....[2]....
        /*00a0*/ 	.word	0x00000140


	//   ....[3]....
        /*00a4*/ 	.word	0x000002d0


	//   ....[4]....
        /*00a8*/ 	.word	0x00000310


	//   ....[5]....
        /*00ac*/ 	.word	0x000006f0


	//   ....[6]....
        /*00b0*/ 	.word	0x00000930


	//----- nvinfo : EIATTR_REG_RECONFIG
	.align		4
.L_33:
        /*00b4*/ 	.byte	0x01, 0x54
	.zero		2


	//----- nvinfo : EIATTR_SYSCALL_OFFSETS
	.align		4
        /*00b8*/ 	.byte	0x04, 0x46
        /*00ba*/ 	.short	(.L_35 - .L_34)


	//   ....[0]....
.L_34:
        /*00bc*/ 	.word	0x000017c0


	//----- nvinfo : EIATTR_MBARRIER_INSTR_OFFSETS
	.align		4
.L_35:
        /*00c0*/ 	.byte	0x04, 0x39
        /*00c2*/ 	.short	(.L_37 - .L_36)


	//   ....[0]....
.L_36:
        /*00c4*/ 	.word	0x00000260
        /*00c8*/ 	.word	0x000000ff
        /*00cc*/ 	.word	0x00000000
        /*00d0*/ 	.short	0x0100
        /*00d2*/ 	.byte	0x08
	.zero		1


	//   ....[1]....
        /*00d4*/ 	.word	0x00000270
        /*00d8*/ 	.word	0x000000ff
        /*00dc*/ 	.word	0x00000018
        /*00e0*/ 	.short	0x0100
        /*00e2*/ 	.byte	0x08
	.zero		1


	//   ....[2]....
        /*00e4*/ 	.word	0x00000280
        /*00e8*/ 	.word	0x000000ff
        /*00ec*/ 	.word	0x00000008
        /*00f0*/ 	.short	0x0100
        /*00f2*/ 	.byte	0x08
	.zero		1


	//   ....[3]....
        /*00f4*/ 	.word	0x00000290
        /*00f8*/ 	.word	0x000000ff
        /*00fc*/ 	.word	0x00000020
        /*0100*/ 	.short	0x0100
        /*0102*/ 	.byte	0x08
	.zero		1


	//   ....[4]....
        /*0104*/ 	.word	0x000002a0
        /*0108*/ 	.word	0x000000ff
        /*010c*/ 	.word	0x00000010
        /*0110*/ 	.short	0x0100
        /*0112*/ 	.byte	0x08
	.zero		1


	//   ....[5]....
        /*0114*/ 	.word	0x000002b0
        /*0118*/ 	.word	0x000000ff
        /*011c*/ 	.word	0x00000028
        /*0120*/ 	.short	0x0100
        /*0122*/ 	.byte	0x08
	.zero		1


	//   ....[6]....
        /*0124*/ 	.word	0x000007e0
        /*0128*/ 	.word	0x000000ff
        /*012c*/ 	.word	0x00000060
        /*0130*/ 	.short	0x0100
        /*0132*/ 	.byte	0x08
	.zero		1


	//   ....[7]....
        /*0134*/ 	.word	0x00000870
        /*0138*/ 	.word	0x000000ff
        /*013c*/ 	.word	0x00000068
        /*0140*/ 	.short	0x0100
        /*0142*/ 	.byte	0x08
	.zero		1


	//   ....[8]....
        /*0144*/ 	.word	0x000008b0
        /*0148*/ 	.word	0x000000ff
        /*014c*/ 	.word	0x00000040
        /*0150*/ 	.short	0x0100
        /*0152*/ 	.byte	0x09
	.zero		1


	//   ....[9]....
        /*0154*/ 	.word	0x000008c0
        /*0158*/ 	.word	0x000000ff
        /*015c*/ 	.word	0x00000048
        /*0160*/ 	.short	0x0100
        /*0162*/ 	.byte	0x09
	.zero		1


	//   ....[10]....
        /*0164*/ 	.word	0x000008d0
        /*0168*/ 	.word	0x000000ff
        /*016c*/ 	.word	0x00000050
        /*0170*/ 	.short	0x0100
        /*0172*/ 	.byte	0x09
	.zero		1


	//   ....[11]....
        /*0174*/ 	.word	0x000008e0
        /*0178*/ 	.word	0x000000ff
        /*017c*/ 	.word	0x00000058
        /*0180*/ 	.short	0x0100
        /*0182*/ 	.byte	0x09
	.zero		1


	//   ....[12]....
        /*0184*/ 	.word	0x000016a0
        /*0188*/ 	.word	0x0000008f
        /*018c*/ 	.word	0x00000000
        /*0190*/ 	.short	0x010a
        /*0192*/ 	.byte	0x29
	.zero		1


	//   ....[13]....
        /*0194*/ 	.word	0x00001840
        /*0198*/ 	.word	0x00000003
        /*019c*/ 	.word	0x00000000
        /*01a0*/ 	.short	0x010a
        /*01a2*/ 	.byte	0x3f
	.zero		1


	//   ....[14]....
        /*01a4*/ 	.word	0x000018a0
        /*01a8*/ 	.word	0x00000003
        /*01ac*/ 	.word	0x00000000
        /*01b0*/ 	.short	0x010a
        /*01b2*/ 	.byte	0x3f
	.zero		1


	//   ....[15]....
        /*01b4*/ 	.word	0x00002fc0
        /*01b8*/ 	.word	0x000000ff
        /*01bc*/ 	.word	0x00000000
        /*01c0*/ 	.short	0x010a
        /*01c2*/ 	.byte	0x04
	.zero		1


	//   ....[16]....
        /*01c4*/ 	.word	0x00003000
        /*01c8*/ 	.word	0x000000ff
        /*01cc*/ 	.word	0x00000000
        /*01d0*/ 	.short	0x010a
        /*01d2*/ 	.byte	0x04
	.zero		1


	//   ....[17]....
        /*01d4*/ 	.word	0x00004620
        /*01d8*/ 	.word	0x00000005
        /*01dc*/ 	.word	0x00000000
        /*01e0*/ 	.short	0x0101
        /*01e2*/ 	.byte	0x3f
	.zero		1


	//   ....[18]....
        /*01e4*/ 	.word	0x00004720
        /*01e8*/ 	.word	0x00000090
        /*01ec*/ 	.word	0x00000000
        /*01f0*/ 	.short	0x0101
        /*01f2*/ 	.byte	0x2a
	.zero		1


	//   ....[19]....
        /*01f4*/ 	.word	0x00004820
        /*01f8*/ 	.word	0x00000003
        /*01fc*/ 	.word	0x00000000
        /*0200*/ 	.short	0x0101
        /*0202*/ 	.byte	0x3f
	.zero		1


	//   ....[20]....
        /*0204*/ 	.word	0x000048e0
        /*0208*/ 	.word	0x0000008f
        /*020c*/ 	.word	0x00000010
        /*0210*/ 	.short	0x010a
        /*0212*/ 	.byte	0x29
	.zero		1


	//   ....[21]....
        /*0214*/ 	.word	0x0000be10
        /*0218*/ 	.word	0x00000092
        /*021c*/ 	.word	0x00000000
        /*0220*/ 	.short	0x0101
        /*0222*/ 	.byte	0x2a
	.zero		1


	//   ....[22]....
        /*0224*/ 	.word	0x0000c7a0
        /*0228*/ 	.word	0x0000000c
        /*022c*/ 	.word	0x00000018
        /*0230*/ 	.short	0x010a
        /*0232*/ 	.byte	0x3f
	.zero		1


	//   ....[23]....
        /*0234*/ 	.word	0x0000cc30
        /*0238*/ 	.word	0x00000005
        /*023c*/ 	.word	0x00000068
        /*0240*/ 	.short	0x0101
        /*0242*/ 	.byte	0x3f
	.zero		1


	//   ....[24]....
        /*0244*/ 	.word	0x0000d3b0
        /*0248*/ 	.word	0x00000009
        /*024c*/ 	.word	0x00000000
        /*0250*/ 	.short	0x010a
        /*0252*/ 	.byte	0x3f
	.zero		1


	//   ....[25]....
        /*0254*/ 	.word	0x0000d430
        /*0258*/ 	.word	0x00000006
        /*025c*/ 	.word	0x00000000
        /*0260*/ 	.short	0x010a
        /*0262*/ 	.byte	0x3f
	.zero		1


	//   ....[26]....
        /*0264*/ 	.word	0x0000d4c0
        /*0268*/ 	.word	0x00000003
        /*026c*/ 	.word	0x00000000
        /*0270*/ 	.short	0x010a
        /*0272*/ 	.byte	0x3f
	.zero		1


	//   ....[27]....
        /*0274*/ 	.word	0x0000d520
        /*0278*/ 	.word	0x00000091
        /*027c*/ 	.word	0x00000000
        /*0280*/ 	.short	0x010a
        /*0282*/ 	.byte	0x3f
	.zero		1


	//   ....[28]....
        /*0284*/ 	.word	0x0000d570
        /*0288*/ 	.word	0x00000003
        /*028c*/ 	.word	0x00000000
        /*0290*/ 	.short	0x010a
        /*0292*/ 	.byte	0x3f
	.zero		1


	//   ....[29]....
        /*0294*/ 	.word	0x0000d5d0
        /*0298*/ 	.word	0x00000005
        /*029c*/ 	.word	0x00000000
        /*02a0*/ 	.short	0x010a
        /*02a2*/ 	.byte	0x3f
	.zero		1


	//   ....[30]....
        /*02a4*/ 	.word	0x0000d620
        /*02a8*/ 	.word	0x00000091
        /*02ac*/ 	.word	0x00000010
        /*02b0*/ 	.short	0x010a
        /*02b2*/ 	.byte	0x3f
	.zero		1


	//   ....[31]....
        /*02b4*/ 	.word	0x0000d6f0
        /*02b8*/ 	.word	0x0000000c
        /*02bc*/ 	.word	0x00000018
        /*02c0*/ 	.short	0x010a
        /*02c2*/ 	.byte	0x3f
	.zero		1


	//   ....[32]....
        /*02c4*/ 	.word	0x0000d7c0
        /*02c8*/ 	.word	0x00000009
        /*02cc*/ 	.word	0x00000000
        /*02d0*/ 	.short	0x010a
        /*02d2*/ 	.byte	0x3f
	.zero		1


	//   ....[33]....
        /*02d4*/ 	.word	0x0000d810
        /*02d8*/ 	.word	0x00000006
        /*02dc*/ 	.word	0x00000000
        /*02e0*/ 	.short	0x010a
        /*02e2*/ 	.byte	0x3f
	.zero		1


	//----- nvinfo : EIATTR_NUM_MBARRIERS
	.align		4
.L_37:
        /*02e4*/ 	.byte	0x03, 0x38
        /*02e6*/ 	.short	0x000c


	//----- nvinfo : EIATTR_EXIT_INSTR_OFFSETS
	.align		4
        /*02e8*/ 	.byte	0x04, 0x1c
        /*02ea*/ 	.short	(.L_39 - .L_38)


	//   ....[0]....
.L_38:
        /*02ec*/ 	.word	0x000013d0


	//   ....[1]....
        /*02f0*/ 	.word	0x00001430


	//   ....[2]....
        /*02f4*/ 	.word	0x0000c4a0


	//   ....[3]....
        /*02f8*/ 	.word	0x0000c4d0


	//   ....[4]....
        /*02fc*/ 	.word	0x0000d510


	//----- nvinfo : EIATTR_MAX_THREADS
	.align		4
.L_39:
        /*0300*/ 	.byte	0x04, 0x05
        /*0302*/ 	.short	(.L_41 - .L_40)
.L_40:
        /*0304*/ 	.word	0x00000180
        /*0308*/ 	.word	0x00000001
        /*030c*/ 	.word	0x00000001


	//----- nvinfo : EIATTR_CRS_STACK_SIZE
	.align		4
.L_41:
        /*0310*/ 	.byte	0x04, 0x1e
        /*0312*/ 	.short	(.L_43 - .L_42)
.L_42:
        /*0314*/ 	.word	0x00000000


	//----- nvinfo : EIATTR_CBANK_PARAM_SIZE
	.align		4
.L_43:
        /*0318*/ 	.byte	0x03, 0x19
        /*031a*/ 	.short	0x0470


	//----- nvinfo : EIATTR_PARAM_CBANK
	.align		4
        /*031c*/ 	.byte	0x04, 0x0a
        /*031e*/ 	.short	(.L_45 - .L_44)
	.align		4
.L_44:
        /*0320*/ 	.word	index@(.nv.constant0._ZN7cutlass13device_kernelINS_4gemm6kernel13GemmUniversalIN4cute5tupleIJiiiiEEENS1_10collective13CollectiveMmaINS1_34MainloopSm90TmaGmmaWarpSpecializedILi3ENS5_IJNS4_1CILi2EEENSA_ILi1EEESC_EEENS1_32KernelTmaWarpSpecializedPingpongEEENS5_IJNSA_ILi64EEENSA_ILi224EEENSA_ILi128EEEEEENS_6half_tENS5_IJlSC_lEEESK_SL_NS4_8TiledMMAINS4_8MMA_AtomIJNS4_4SM904GMMA25MMA_64x32x16_F32F16F16_SSILNSP_5MajorE0ELSR_0ELNSP_7ScaleInE1ELSS_1EEEEEENS4_6LayoutINS5_IJSC_SC_SC_EEENS5_IJNSA_ILi0EEESX_SX_EEEEENS5_IJNS4_10UnderscoreES10_S10_EEEEENS4_13SM90_TMA_LOADENS4_14ComposedLayoutINS4_7SwizzleILi3ELi4ELi3EEENS4_18smem_ptr_flag_bitsILi16EEENSV_INS5_IJNSA_ILi8EEESG_EEENS5_IJSG_SC_EEEEEEEvNS4_8identityENS4_23SM90_TMA_LOAD_MULTICASTES1D_vS1E_EENS_8epilogue10collective6detail29Sm90TmaWarpSpecializedAdapterINS1I_15DefaultEpilogueISK_SL_SL_NS1H_6thread17LinearCombinationISK_Li1EffLNS1M_9ScaleType4KindE0ELNS_15FloatRoundStyleE2ESK_EENS1_15EpilogueDefaultEEEEEvvEEEEvNT_6ParamsE)
        /*0324*/ 	.short	0x0210
        /*0326*/ 	.short	0x0470


	//----- nvinfo : EIATTR_SW_WAR
	.align		4
.L_45:
        /*0328*/ 	.byte	0x04, 0x36
        /*032a*/ 	.short	(.L_47 - .L_46)
.L_46:
        /*032c*/ 	.word	0x00000008
.L_47:


//--------------------- .nv.callgraph             --------------------------
	.section	.nv.callgraph,"",@"SHT_CUDA_CALLGRAPH"
	.align	4
	.sectionentsize	8
	.align		4
        /*0000*/ 	.word	0x00000000
	.align		4
        /*0004*/ 	.word	0xffffffff
	.align		4
        /*0008*/ 	.word	index@(_ZN7cutlass13device_kernelINS_4gemm6kernel13GemmUniversalIN4cute5tupleIJiiiiEEENS1_10collective13CollectiveMmaINS1_34MainloopSm90TmaGmmaWarpSpecializedILi3ENS5_IJNS4_1CILi2EEENSA_ILi1EEESC_EEENS1_32KernelTmaWarpSpecializedPingpongEEENS5_IJNSA_ILi64EEENSA_ILi224EEENSA_ILi128EEEEEENS_6half_tENS5_IJlSC_lEEESK_SL_NS4_8TiledMMAINS4_8MMA_AtomIJNS4_4SM904GMMA25MMA_64x32x16_F32F16F16_SSILNSP_5MajorE0ELSR_0ELNSP_7ScaleInE1ELSS_1EEEEEENS4_6LayoutINS5_IJSC_SC_SC_EEENS5_IJNSA_ILi0EEESX_SX_EEEEENS5_IJNS4_10UnderscoreES10_S10_EEEEENS4_13SM90_TMA_LOADENS4_14ComposedLayoutINS4_7SwizzleILi3ELi4ELi3EEENS4_18smem_ptr_flag_bitsILi16EEENSV_INS5_IJNSA_ILi8EEESG_EEENS5_IJSG_SC_EEEEEEEvNS4_8identityENS4_23SM90_TMA_LOAD_MULTICASTES1D_vS1E_EENS_8epilogue10collective6detail29Sm90TmaWarpSpecializedAdapterINS1I_15DefaultEpilogueISK_SL_SL_NS1H_6thread17LinearCombinationISK_Li1EffLNS1M_9ScaleType4KindE0ELNS_15FloatRoundStyleE2ESK_EENS1_15EpilogueDefaultEEEEEvvEEEEvNT_6ParamsE)
	.align		4
        /*000c*/ 	.word	index@(__assertfail)
	.align		4
        /*0010*/ 	.word	0x00000000
	.align		4
        /*0014*/ 	.word	0xfffffffe
	.align		4
        /*0018*/ 	.word	0x00000000
	.align		4
        /*001c*/ 	.word	0xfffffffd
	.align		4
        /*0020*/ 	.word	0x00000000
	.align		4
        /*0024*/ 	.word	0xfffffffc


//--------------------- .nv.constant4             --------------------------
	.section	.nv.constant4,"a",@progbits
	.align	8
	.align		8
.nv.constant4:
        /*0000*/ 	.dword	__assertfail
	.align		8
        /*0008*/ 	.dword	__unnamed_1
	.align		8
        /*0010*/ 	.dword	_ZN40_INTERNAL_4dae9d37_4_k_cu_5a29a879_121504cuda3std3__45__cpo5beginE
	.align		8
        /*0018*/ 	.dword	_ZN40_INTERNAL_4dae9d37_4_k_cu_5a29a879_121504cuda3std3__45__cpo3endE
	.align		8
        /*0020*/ 	.dword	_ZN40_INTERNAL_4dae9d37_4_k_cu_5a29a879_121504cuda3std3__45__cpo6cbeginE
	.align		8
        /*0028*/ 	.dword	_ZN40_INTERNAL_4dae9d37_4_k_cu_5a29a879_121504cuda3std3__45__cpo4cendE
	.align		8
        /*0030*/ 	.dword	_ZN40_INTERNAL_4dae9d37_4_k_cu_5a29a879_121504cuda3std3__442_GLOBAL__N__4dae9d37_4_k_cu_5a29a879_121506ignoreE
	.align		8
        /*0038*/ 	.dword	_ZN40_INTERNAL_4dae9d37_4_k_cu_5a29a879_121504cuda3std3__419piecewise_constructE
	.align		8
        /*0040*/ 	.dword	_ZN40_INTERNAL_4dae9d37_4_k_cu_5a29a879_121504cuda3std3__48in_placeE
	.align		8
        /*0048*/ 	.dword	_ZN40_INTERNAL_4dae9d37_4_k_cu_5a29a879_121504cuda3std6ranges3__45__cpo4swapE
	.align		8
        /*0050*/ 	.dword	_ZN40_INTERNAL_4dae9d37_4_k_cu_5a29a879_121504cuda3std6ranges3__45__cpo9iter_moveE
	.align		8
        /*0058*/ 	.dword	_ZN40_INTERNAL_4dae9d37_4_k_cu_5a29a879_121504cute7productE
	.align		8
        /*0060*/ 	.dword	_ZN40_INTERNAL_4dae9d37_4_k_cu_5a29a879_121504cute1_E
	.align		8
        /*0068*/ 	.dword	$str$22
	.align		8
        /*0070*/ 	.dword	$str$23


//--------------------- .text._ZN7cutlass13device_kernelINS_4gemm6kernel13GemmUniversalIN4cute5tupleIJiiiiEEENS1_10collective13CollectiveMmaINS1_34MainloopSm90TmaGmmaWarpSpecializedILi3ENS5_IJNS4_1CILi2EEENSA_ILi1EEESC_EEENS1_32KernelTmaWarpSpecializedPingpongEEENS5_IJNSA_ILi64EEENSA_ILi224EEENSA_ILi128EEEEEENS_6half_tENS5_IJlSC_lEEESK_SL_NS4_8TiledMMAINS4_8MMA_AtomIJNS4_4SM904GMMA25MMA_64x32x16_F32F16F16_SSILNSP_5MajorE0ELSR_0ELNSP_7ScaleInE1ELSS_1EEEEEENS4_6LayoutINS5_IJSC_SC_SC_EEENS5_IJNSA_ILi0EEESX_SX_EEEEENS5_IJNS4_10UnderscoreES10_S10_EEEEENS4_13SM90_TMA_LOADENS4_14ComposedLayoutINS4_7SwizzleILi3ELi4ELi3EEENS4_18smem_ptr_flag_bitsILi16EEENSV_INS5_IJNSA_ILi8EEESG_EEENS5_IJSG_SC_EEEEEEEvNS4_8identityENS4_23SM90_TMA_LOAD_MULTICASTES1D_vS1E_EENS_8epilogue10collective6detail29Sm90TmaWarpSpecializedAdapterINS1I_15DefaultEpilogueISK_SL_SL_NS1H_6thread17LinearCombinationISK_Li1EffLNS1M_9ScaleType4KindE0ELNS_15FloatRoundStyleE2ESK_EENS1_15EpilogueDefaultEEEEEvvEEEEvNT_6ParamsE --------------------------
	.section	.text._ZN7cutlass13device_kernelINS_4gemm6kernel13GemmUniversalIN4cute5tupleIJiiiiEEENS1_10collective13CollectiveMmaINS1_34MainloopSm90TmaGmmaWarpSpecializedILi3ENS5_IJNS4_1CILi2EEENSA_ILi1EEESC_EEENS1_32KernelTmaWarpSpecializedPingpongEEENS5_IJNSA_ILi64EEENSA_ILi224EEENSA_ILi128EEEEEENS_6half_tENS5_IJlSC_lEEESK_SL_NS4_8TiledMMAINS4_8MMA_AtomIJNS4_4SM904GMMA25MMA_64x32x16_F32F16F16_SSILNSP_5MajorE0ELSR_0ELNSP_7ScaleInE1ELSS_1EEEEEENS4_6LayoutINS5_IJSC_SC_SC_EEENS5_IJNSA_ILi0EEESX_SX_EEEEENS5_IJNS4_10UnderscoreES10_S10_EEEEENS4_13SM90_TMA_LOADENS4_14ComposedLayoutINS4_7SwizzleILi3ELi4ELi3EEENS4_18smem_ptr_flag_bitsILi16EEENSV_INS5_IJNSA_ILi8EEESG_EEENS5_IJSG_SC_EEEEEEEvNS4_8identityENS4_23SM90_TMA_LOAD_MULTICASTES1D_vS1E_EENS_8epilogue10collective6detail29Sm90TmaWarpSpecializedAdapterINS1I_15DefaultEpilogueISK_SL_SL_NS1H_6thread17LinearCombinationISK_Li1EffLNS1M_9ScaleType4KindE0ELNS_15FloatRoundStyleE2ESK_EENS1_15EpilogueDefaultEEEEEvvEEEEvNT_6ParamsE,"ax",@progbits
	.align	128
.text._ZN7cutlass13device_kernelINS_4gemm6kernel13GemmUniversalIN4cute5tupleIJiiiiEEENS1_10collective13CollectiveMmaINS1_34MainloopSm90TmaGmmaWarpSpecializedILi3ENS5_IJNS4_1CILi2EEENSA_ILi1EEESC_EEENS1_32KernelTmaWarpSpecializedPingpongEEENS5_IJNSA_ILi64EEENSA_ILi224EEENSA_ILi128EEEEEENS_6half_tENS5_IJlSC_lEEESK_SL_NS4_8TiledMMAINS4_8MMA_AtomIJNS4_4SM904GMMA25MMA_64x32x16_F32F16F16_SSILNSP_5MajorE0ELSR_0ELNSP_7ScaleInE1ELSS_1EEEEEENS4_6LayoutINS5_IJSC_SC_SC_EEENS5_IJNSA_ILi0EEESX_SX_EEEEENS5_IJNS4_10UnderscoreES10_S10_EEEEENS4_13SM90_TMA_LOADENS4_14ComposedLayoutINS4_7SwizzleILi3ELi4ELi3EEENS4_18smem_ptr_flag_bitsILi16EEENSV_INS5_IJNSA_ILi8EEESG_EEENS5_IJSG_SC_EEEEEEEvNS4_8identityENS4_23SM90_TMA_LOAD_MULTICASTES1D_vS1E_EENS_8epilogue10collective6detail29Sm90TmaWarpSpecializedAdapterINS1I_15DefaultEpilogueISK_SL_SL_NS1H_6thread17LinearCombinationISK_Li1EffLNS1M_9ScaleType4KindE0ELNS_15FloatRoundStyleE2ESK_EENS1_15EpilogueDefaultEEEEEvvEEEEvNT_6ParamsE:
        .type           _ZN7cutlass13device_kernelINS_4gemm6kernel13GemmUniversalIN4cute5tupleIJiiiiEEENS1_10collective13CollectiveMmaINS1_34MainloopSm90TmaGmmaWarpSpecializedILi3ENS5_IJNS4_1CILi2EEENSA_ILi1EEESC_EEENS1_32KernelTmaWarpSpecializedPingpongEEENS5_IJNSA_ILi64EEENSA_ILi224EEENSA_ILi128EEEEEENS_6half_tENS5_IJlSC_lEEESK_SL_NS4_8TiledMMAINS4_8MMA_AtomIJNS4_4SM904GMMA25MMA_64x32x16_F32F16F16_SSILNSP_5MajorE0ELSR_0ELNSP_7ScaleInE1ELSS_1EEEEEENS4_6LayoutINS5_IJSC_SC_SC_EEENS5_IJNSA_ILi0EEESX_SX_EEEEENS5_IJNS4_10UnderscoreES10_S10_EEEEENS4_13SM90_TMA_LOADENS4_14ComposedLayoutINS4_7SwizzleILi3ELi4ELi3EEENS4_18smem_ptr_flag_bitsILi16EEENSV_INS5_IJNSA_ILi8EEESG_EEENS5_IJSG_SC_EEEEEEEvNS4_8identityENS4_23SM90_TMA_LOAD_MULTICASTES1D_vS1E_EENS_8epilogue10collective6detail29Sm90TmaWarpSpecializedAdapterINS1I_15DefaultEpilogueISK_SL_SL_NS1H_6thread17LinearCombinationISK_Li1EffLNS1M_9ScaleType4KindE0ELNS_15FloatRoundStyleE2ESK_EENS1_15EpilogueDefaultEEEEEvvEEEEvNT_6ParamsE,@function
        .size           _ZN7cutlass13device_kernelINS_4gemm6kernel13GemmUniversalIN4cute5tupleIJiiiiEEENS1_10collective13CollectiveMmaINS1_34MainloopSm90TmaGmmaWarpSpecializedILi3ENS5_IJNS4_1CILi2EEENSA_ILi1EEESC_EEENS1_32KernelTmaWarpSpecializedPingpongEEENS5_IJNSA_ILi64EEENSA_ILi224EEENSA_ILi128EEEEEENS_6half_tENS5_IJlSC_lEEESK_SL_NS4_8TiledMMAINS4_8MMA_AtomIJNS4_4SM904GMMA25MMA_64x32x16_F32F16F16_SSILNSP_5MajorE0ELSR_0ELNSP_7ScaleInE1ELSS_1EEEEEENS4_6LayoutINS5_IJSC_SC_SC_EEENS5_IJNSA_ILi0EEESX_SX_EEEEENS5_IJNS4_10UnderscoreES10_S10_EEEEENS4_13SM90_TMA_LOADENS4_14ComposedLayoutINS4_7SwizzleILi3ELi4ELi3EEENS4_18smem_ptr_flag_bitsILi16EEENSV_INS5_IJNSA_ILi8EEESG_EEENS5_IJSG_SC_EEEEEEEvNS4_8identityENS4_23SM90_TMA_LOAD_MULTICASTES1D_vS1E_EENS_8epilogue10collective6detail29Sm90TmaWarpSpecializedAdapterINS1I_15DefaultEpilogueISK_SL_SL_NS1H_6thread17LinearCombinationISK_Li1EffLNS1M_9ScaleType4KindE0ELNS_15FloatRoundStyleE2ESK_EENS1_15EpilogueDefaultEEEEEvvEEEEvNT_6ParamsE,(.L_x_295 - _ZN7cutlass13device_kernelINS_4gemm6kernel13GemmUniversalIN4cute5tupleIJiiiiEEENS1_10collective13CollectiveMmaINS1_34MainloopSm90TmaGmmaWarpSpecializedILi3ENS5_IJNS4_1CILi2EEENSA_ILi1EEESC_EEENS1_32KernelTmaWarpSpecializedPingpongEEENS5_IJNSA_ILi64EEENSA_ILi224EEENSA_ILi128EEEEEENS_6half_tENS5_IJlSC_lEEESK_SL_NS4_8TiledMMAINS4_8MMA_AtomIJNS4_4SM904GMMA25MMA_64x32x16_F32F16F16_SSILNSP_5MajorE0ELSR_0ELNSP_7ScaleInE1ELSS_1EEEEEENS4_6LayoutINS5_IJSC_SC_SC_EEENS5_IJNSA_ILi0EEESX_SX_EEEEENS5_IJNS4_10UnderscoreES10_S10_EEEEENS4_13SM90_TMA_LOADENS4_14ComposedLayoutINS4_7SwizzleILi3ELi4ELi3EEENS4_18smem_ptr_flag_bitsILi16EEENSV_INS5_IJNSA_ILi8EEESG_EEENS5_IJSG_SC_EEEEEEEvNS4_8identityENS4_23SM90_TMA_LOAD_MULTICASTES1D_vS1E_EENS_8epilogue10collective6detail29Sm90TmaWarpSpecializedAdapterINS1I_15DefaultEpilogueISK_SL_SL_NS1H_6thread17LinearCombinationISK_Li1EffLNS1M_9ScaleType4KindE0ELNS_15FloatRoundStyleE2ESK_EENS1_15EpilogueDefaultEEEEEvvEEEEvNT_6ParamsE)
        .other          _ZN7cutlass13device_kernelINS_4gemm6kernel13GemmUniversalIN4cute5tupleIJiiiiEEENS1_10collective13CollectiveMmaINS1_34MainloopSm90TmaGmmaWarpSpecializedILi3ENS5_IJNS4_1CILi2EEENSA_ILi1EEESC_EEENS1_32KernelTmaWarpSpecializedPingpongEEENS5_IJNSA_ILi64EEENSA_ILi224EEENSA_ILi128EEEEEENS_6half_tENS5_IJlSC_lEEESK_SL_NS4_8TiledMMAINS4_8MMA_AtomIJNS4_4SM904GMMA25MMA_64x32x16_F32F16F16_SSILNSP_5MajorE0ELSR_0ELNSP_7ScaleInE1ELSS_1EEEEEENS4_6LayoutINS5_IJSC_SC_SC_EEENS5_IJNSA_ILi0EEESX_SX_EEEEENS5_IJNS4_10UnderscoreES10_S10_EEEEENS4_13SM90_TMA_LOADENS4_14ComposedLayoutINS4_7SwizzleILi3ELi4ELi3EEENS4_18smem_ptr_flag_bitsILi16EEENSV_INS5_IJNSA_ILi8EEESG_EEENS5_IJSG_SC_EEEEEEEvNS4_8identityENS4_23SM90_TMA_LOAD_MULTICASTES1D_vS1E_EENS_8epilogue10collective6detail29Sm90TmaWarpSpecializedAdapterINS1I_15DefaultEpilogueISK_SL_SL_NS1H_6thread17LinearCombinationISK_Li1EffLNS1M_9ScaleType4KindE0ELNS_15FloatRoundStyleE2ESK_EENS1_15EpilogueDefaultEEEEEvvEEEEvNT_6ParamsE,@"STO_CUDA_ENTRY STV_DEFAULT"
_ZN7cutlass13device_kernelINS_4gemm6kernel13GemmUniversalIN4cute5tupleIJiiiiEEENS1_10collective13CollectiveMmaINS1_34MainloopSm90TmaGmmaWarpSpecializedILi3ENS5_IJNS4_1CILi2EEENSA_ILi1EEESC_EEENS1_32KernelTmaWarpSpecializedPingpongEEENS5_IJNSA_ILi64EEENSA_ILi224EEENSA_ILi128EEEEEENS_6half_tENS5_IJlSC_lEEESK_SL_NS4_8TiledMMAINS4_8MMA_AtomIJNS4_4SM904GMMA25MMA_64x32x16_F32F16F16_SSILNSP_5MajorE0ELSR_0ELNSP_7ScaleInE1ELSS_1EEEEEENS4_6LayoutINS5_IJSC_SC_SC_EEENS5_IJNSA_ILi0EEESX_SX_EEEEENS5_IJNS4_10UnderscoreES10_S10_EEEEENS4_13SM90_TMA_LOADENS4_14ComposedLayoutINS4_7SwizzleILi3ELi4ELi3EEENS4_18smem_ptr_flag_bitsILi16EEENSV_INS5_IJNSA_ILi8EEESG_EEENS5_IJSG_SC_EEEEEEEvNS4_8identityENS4_23SM90_TMA_LOAD_MULTICASTES1D_vS1E_EENS_8epilogue10collective6detail29Sm90TmaWarpSpecializedAdapterINS1I_15DefaultEpilogueISK_SL_SL_NS1H_6thread17LinearCombinationISK_Li1EffLNS1M_9ScaleType4KindE0ELNS_15FloatRoundStyleE2ESK_EENS1_15EpilogueDefaultEEEEEvvEEEEvNT_6ParamsE:
[----:B------:R-:W0:Y:S02]  /*0000*/  LDC R1, c[0x0][0x28] ;  /* 0x00000a00ff017b82 */ /* 0x000e240000000800 */
[----:B0-----:R-:W-:Y:S01]  /*0010*/  VIADD R1, R1, 0xfffffff8 ;  /* 0xfffffff801017836 */ /* 0x001fe20000000000 */
[----:B------:R-:W0:Y:S01]  /*0020*/  S2R R4, SR_TID.X ;  /* 0x0000000000047919 */ /* 0x000e220000002100 */
[----:B------:R-:W-:Y:S01]  /*0030*/  ELECT P0, URZ, PT ;  /* 0x00000000003f782f */ /* 0x000fe20003800000 */
[----:B------:R-:W-:Y:S01]  /*0040*/  BSSY B0, `(.L_x_0) ;  /* 0x000000f000007945 */ /* 0x000fe20003800000 */
[--C-:B0-----:R-:W-:Y:S02]  /*0050*/  SHF.R.U32.HI R2, RZ, 0x5, R4.reuse ;  /* 0x00000005ff027819 */ /* 0x101fe40000011604 */
[----:B------:R-:W-:-:S03]  /*0060*/  SHF.R.U32.HI R7, RZ, 0x7, R4 ;  /* 0x00000007ff077819 */ /* 0x000fc60000011604 */
[----:B------:R-:W0:Y:S04]  /*0070*/  SHFL.IDX PT, R5, R2, RZ, 0x1f ;  /* 0x00001fff02057589 */ /* 0x000e2800000e0000 */
[----:B------:R1:W2:Y:S01]  /*0080*/  SHFL.IDX PT, R10, R7, RZ, 0x1f ;  /* 0x00001fff070a7589 */ /* 0x0002a200000e0000 */
[----:B0-----:R-:W-:-:S13]  /*0090*/  ISETP.NE.OR P0, PT, R5, RZ, !P0 ;  /* 0x000000ff0500720c */ /* 0x001fda0004705670 */
[----:B-12---:R-:W-:Y:S05]  /*00a0*/  @P0 BRA `(.L_x_1) ;  /* 0x0000000000200947 */ /* 0x006fea0003800000 */
[----:B------:R-:W-:Y:S02]  /*00b0*/  ULDC.64 UR4, c[0x0][0x198] ;  /* 0x0000660000047ab9 */ /* 0x000fe40000000a00 */
[----:B------:R-:W-:Y:S02]  /*00c0*/  UIADD3 UR6, UP0, UR4, 0xf0, URZ ;  /* 0x000000f004067890 */ /* 0x000fe4000ff1e03f */
[----:B------:R-:W-:Y:S02]  /*00d0*/  UIADD3 UR4, UP1, UR4, 0x1f0, URZ ;  /* 0x000001f004047890 */ /* 0x000fe4000ff3e03f */
[----:B------:R-:W-:Y:S02]  /*00e0*/  UIADD3.X UR7, URZ, UR5, URZ, UP0, !UPT ;  /* 0x000000053f077290 */ /* 0x000fe400087fe43f */
[----:B------:R-:W-:-:S07]  /*00f0*/  UIADD3.X UR5, URZ, UR5, URZ, UP1, !UPT ;  /* 0x000000053f057290 */ /* 0x000fce0008ffe43f */
[----:B------:R0:W-:Y:S02]  /*0100*/  UTMACCTL.PF [UR6] ;  /* 0x00000000060079b9 */ /* 0x0001e40008040000 */
[----:B------:R0:W-:Y:S02]  /*0110*/  UTMACCTL.PF [UR4] ;  /* 0x00000000040079b9 */ /* 0x0001e40008040000 */
[----:B0-----:R-:W-:Y:S01]  /*0120*/  NOP ;  /* 0x0000000000007918 */ /* 0x001fe20000000000 */
.L_x_1:
[----:B------:R-:W-:Y:S05]  /*0130*/  BSYNC B0 ;  /* 0x0000000000007941 */ /* 0x000fea0003800000 */
.L_x_0:
[----:B------:R-:W0:Y:S01]  /*0140*/  SHFL.IDX PT, R8, R2, RZ, 0x1f ;  /* 0x00001fff02087589 */ /* 0x000e2200000e0000 */
[----:B------:R-:W-:-:S04]  /*0150*/  SHF.R.S32.HI R3, RZ, 0x1f, R4 ;  /* 0x0000001fff037819 */ /* 0x000fc80000011404 */
[----:B------:R-:W-:Y:S02]  /*0160*/  LEA.HI R3, R3, R4, RZ, 0x7 ;  /* 0x0000000403037211 */ /* 0x000fe400078f38ff */
[----:B0-----:R-:W-:-:S13]  /*0170*/  ISETP.NE.AND P0, PT, R8, RZ, PT ;  /* 0x000000ff0800720c */ /* 0x001fda0003f05270 */
[----:B------:R-:W-:Y:S05]  /*0180*/  @P0 BRA `(.L_x_2) ;  /* 0x0000000000500947 */ /* 0x000fea0003800000 */
[----:B------:R-:W0:Y:S01]  /*0190*/  S2UR UR8, SR_CgaCtaId ;  /* 0x00000000000879c3 */ /* 0x000e220000008800 */
[----:B------:R-:W-:Y:S01]  /*01a0*/  UMOV UR4, 0x400 ;  /* 0x0000040000047882 */ /* 0x000fe20000000000 */
[----:B------:R-:W-:Y:S01]  /*01b0*/  UMOV UR5, 0x1 ;  /* 0x0000000100057882 */ /* 0x000fe20000000000 */
[----:B------:R-:W-:Y:S01]  /*01c0*/  UMOV UR6, 0x2 ;  /* 0x0000000200067882 */ /* 0x000fe20000000000 */
[----:B------:R-:W-:Y:S01]  /*01d0*/  ELECT P0, URZ, PT ;  /* 0x00000000003f782f */ /* 0x000fe20003800000 */
[----:B------:R-:W-:-:S04]  /*01e0*/  UIADD3 UR6, -UR6, 0x100000, URZ ;  /* 0x0010000006067890 */ /* 0x000fc8000fffe13f */
[----:B------:R-:W-:Y:S02]  /*01f0*/  USHF.L.U32 UR7, UR6, 0xb, URZ ;  /* 0x0000000b06077899 */ /* 0x000fe4000800063f */
[----:B------:R-:W-:Y:S02]  /*0200*/  USHF.L.U32 UR6, UR6, 0x1, URZ ;  /* 0x0000000106067899 */ /* 0x000fe4000800063f */
[----:B0-----:R-:W-:Y:S02]  /*0210*/  ULEA UR8, UR8, UR4, 0x18 ;  /* 0x0000000408087291 */ /* 0x001fe4000f8ec03f */
[----:B------:R-:W-:-:S04]  /*0220*/  UIADD3 UR4, -UR5, 0x100000, URZ ;  /* 0x0010000005047890 */ /* 0x000fc8000fffe13f */
[----:B------:R-:W-:Y:S02]  /*0230*/  USHF.L.U32 UR5, UR4, 0xb, URZ ;  /* 0x0000000b04057899 */ /* 0x000fe4000800063f */
[----:B------:R-:W-:Y:S01]  /*0240*/  USHF.L.U32 UR4, UR4, 0x1, URZ ;  /* 0x0000000104047899 */ /* 0x000fe2000800063f */
[----:B------:R-:W0:Y:S11]  /*0250*/  FENCE.VIEW.ASYNC.S ;  /* 0x00000000000073c6 */ /* 0x000e360000000000 */
[----:B0-----:R0:W1:Y:S01]  /*0260*/  SYNCS.EXCH.64 URZ, [UR8], UR4 ;  /* 0x00000004083f75b2 */ /* 0x0010620008000100 */
[----:B------:R0:W2:Y:S01]  /*0270*/  SYNCS.EXCH.64 URZ, [UR8+0x18], UR6 ;  /* 0x00001806083f75b2 */ /* 0x0000a20008000100 */
[----:B------:R0:W3:Y:S01]  /*0280*/  SYNCS.EXCH.64 URZ, [UR8+0x8], UR4 ;  /* 0x00000804083f75b2 */ /* 0x0000e20008000100 */
[----:B------:R0:W4:Y:S01]  /*0290*/  SYNCS.EXCH.64 URZ, [UR8+0x20], UR6 ;  /* 0x00002006083f75b2 */ /* 0x0001220008000100 */
[----:B------:R0:W0:Y:S01]  /*02a0*/  SYNCS.EXCH.64 URZ, [UR8+0x10], UR4 ;  /* 0x00001004083f75b2 */ /* 0x0000220008000100 */
[----:B------:R0:W0:Y:S01]  /*02b0*/  SYNCS.EXCH.64 URZ, [UR8+0x28], UR6 ;  /* 0x00002806083f75b2 */ /* 0x0000220008000100 */
[----:B------:R-:W-:Y:S01]  /*02c0*/  NOP ;  /* 0x0000000000007918 */ /* 0x000fe20000000000 */
.L_x_2:
[----:B------:R-:W5:Y:S01]  /*02d0*/  SHFL.IDX PT, R13, R2, RZ, 0x1f ;  /* 0x00001fff020d7589 */ /* 0x000f6200000e0000 */
[----:B------:R-:W1:Y:S01]  /*02e0*/  S2UR UR12, SR_CTAID.X ;  /* 0x00000000000c79c3 */ /* 0x000e620000002500 */
[----:B------:R-:W-:Y:S02]  /*02f0*/  LOP3.LUT R3, R3, 0xffffff80, RZ, 0xc0, !PT ;  /* 0xffffff8003037812 */ /* 0x000fe400078ec0ff */
[----:B------:R-:W-:Y:S01]  /*0300*/  ELECT P0, URZ, PT ;  /* 0x00000000003f782f */ /* 0x000fe20003800000 */
[----:B------:R2:W3:Y:S01]  /*0310*/  SHFL.IDX PT, R12, R2, RZ, 0x1f ;  /* 0x00001fff020c7589 */ /* 0x0004e200000e0000 */
[----:B------:R-:W-:Y:S01]  /*0320*/  ELECT P1, URZ, PT ;  /* 0x00000000003f782f */ /* 0x000fe20003820000 */
[----:B------:R-:W-:Y:S01]  /*0330*/  NOP ;  /* 0x0000000000007918 */ /* 0x000fe20000000000 */
[----:B------:R-:W-:Y:S01]  /*0340*/  IMAD.IADD R3, R4, 0x1, -R3 ;  /* 0x0000000104037824 */ /* 0x000fe200078e0a03 */
[----:B------:R-:W4:Y:S01]  /*0350*/  S2R R6, SR_CTAID.Y ;  /* 0x0000000000067919 */ /* 0x000f220000002600 */
[----:B0-----:R-:W-:Y:S01]  /*0360*/  ULDC UR4, c[0x0][0x150] ;  /* 0x0000540000047ab9 */ /* 0x001fe20000000800 */
[----:B------:R-:W0:Y:S01]  /*0370*/  LDC R14, c[0x0][0x144] ;  /* 0x00005100ff0e7b82 */ /* 0x000e220000000800 */
[----:B------:R-:W-:Y:S01]  /*0380*/  UMOV UR11, 0x80 ;  /* 0x00000080000b7882 */ /* 0x000fe20000000000 */
[----:B------:R-:W-:Y:S01]  /*0390*/  SHF.R.S32.HI R0, RZ, 0x1f, R3 ;  /* 0x0000001fff007819 */ /* 0x000fe20000011403 */
[----:B------:R-:W-:Y:S01]  /*03a0*/  NOP ;  /* 0x0000000000007918 */ /* 0x000fe20000000000 */
[C---:B------:R-:W-:Y:S01]  /*03b0*/  VIADD R35, R10.reuse, 0xffffffff ;  /* 0xffffffff0a237836 */ /* 0x040fe20000000000 */
[----:B------:R-:W-:Y:S01]  /*03c0*/  ISETP.NE.AND P4, PT, R10, RZ, PT ;  /* 0x000000ff0a00720c */ /* 0x000fe20003f85270 */
[----:B------:R-:W-:Y:S01]  /*03d0*/  IMAD.MOV.U32 R137, RZ, RZ, 0x1 ;  /* 0x00000001ff897424 */ /* 0x000fe200078e00ff */
[----:B------:R-:W-:Y:S01]  /*03e0*/  LEA.HI R9, R0, R3, RZ, 0x3 ;  /* 0x0000000300097211 */ /* 0x000fe200078f18ff */
[----:B------:R-:W0:Y:S01]  /*03f0*/  LDC R15, c[0x0][0x140] ;  /* 0x00005000ff0f7b82 */ /* 0x000e220000000800 */
[----:B------:R-:W-:-:S02]  /*0400*/  ISETP.GE.U32.AND P6, PT, R35, 0x2, PT ;  /* 0x000000022300780c */ /* 0x000fc40003fc6070 */
[--C-:B------:R-:W-:Y:S02]  /*0410*/  SHF.R.S32.HI R11, RZ, 0x3, R9.reuse ;  /* 0x00000003ff0b7819 */ /* 0x100fe40000011409 */
[----:B--2---:R-:W-:Y:S02]  /*0420*/  SHF.R.S32.HI R2, RZ, 0x1f, R9 ;  /* 0x0000001fff027819 */ /* 0x004fe40000011409 */
[----:B------:R-:W-:Y:S01]  /*0430*/  SHF.R.S32.HI R9, RZ, 0x1f, R8 ;  /* 0x0000001fff097819 */ /* 0x000fe20000011408 */
[----:B------:R-:W2:Y:S01]  /*0440*/  LDC R25, c[0x0][0x148] ;  /* 0x00005200ff197b82 */ /* 0x000ea20000000800 */
[----:B-----5:R-:W-:Y:S02]  /*0450*/  ISETP.NE.OR P0, PT, R13, RZ, !P0 ;  /* 0x000000ff0d00720c */ /* 0x020fe40004705670 */
[----:B-1----:R-:W-:Y:S02]  /*0460*/  I2FP.F32.U32 R13, UR12 ;  /* 0x0000000c000d7c45 */ /* 0x002fe40008201000 */
[----:B------:R-:W-:-:S02]  /*0470*/  LEA.HI R2, R2, R11, RZ, 0x2 ;  /* 0x0000000b02027211 */ /* 0x000fc400078f10ff */
[----:B------:R-:W-:Y:S01]  /*0480*/  LEA.HI R9, R9, R8, RZ, 0x2 ;  /* 0x0000000809097211 */ /* 0x000fe200078f10ff */
[----:B------:R-:W-:Y:S01]  /*0490*/  FMUL R13, R13, UR4 ;  /* 0x000000040d0d7c20 */ /* 0x000fe20008400000 */
[----:B---3--:R-:W-:Y:S01]  /*04a0*/  ISETP.NE.OR P1, PT, R12, RZ, !P1 ;  /* 0x000000ff0c00720c */ /* 0x008fe20004f25670 */
[----:B------:R-:W-:Y:S01]  /*04b0*/  ULDC UR4, c[0x0][0x154] ;  /* 0x0000550000047ab9 */ /* 0x000fe20000000800 */
[----:B------:R-:W-:Y:S02]  /*04c0*/  LOP3.LUT R12, R2, 0xfffffffc, RZ, 0xc0, !PT ;  /* 0xfffffffc020c7812 */ /* 0x000fe400078ec0ff */
[----:B------:R-:W-:Y:S01]  /*04d0*/  LOP3.LUT R9, R9, 0x3ffffffc, RZ, 0xc0, !PT ;  /* 0x3ffffffc09097812 */ /* 0x000fe200078ec0ff */
[----:B------:R-:W1:Y:S01]  /*04e0*/  F2I.U32.TRUNC.NTZ R13, R13 ;  /* 0x0000000d000d7305 */ /* 0x000e62000020f000 */
[----:B------:R-:W-:Y:S01]  /*04f0*/  SHF.R.S32.HI R2, RZ, 0x1f, R5 ;  /* 0x0000001fff027819 */ /* 0x000fe20000011405 */
[----:B------:R-:W-:Y:S01]  /*0500*/  IMAD.IADD R12, R11, 0x1, -R12 ;  /* 0x000000010b0c7824 */ /* 0x000fe200078e0a0c */
[----:B------:R-:W-:Y:S01]  /*0510*/  VOTEU.ALL UP1, P0 ;  /* 0x00000000003f7886 */ /* 0x000fe20000020000 */
[----:B------:R-:W-:Y:S01]  /*0520*/  IMAD.IADD R9, R8, 0x1, -R9 ;  /* 0x0000000108097824 */ /* 0x000fe200078e0a09 */
[----:B------:R-:W-:Y:S01]  /*0530*/  LEA.HI R2, R2, R5, RZ, 0x2 ;  /* 0x0000000502027211 */ /* 0x000fe200078f10ff */
[----:B------:R-:W-:Y:S01]  /*0540*/  VOTEU.ALL UP0, P0 ;  /* 0x00000000003f7886 */ /* 0x000fe20000000000 */
[----:B----4-:R-:W-:Y:S01]  /*0550*/  I2FP.F32.U32 R8, R6 ;  /* 0x0000000600087245 */ /* 0x010fe20000201000 */
[----:B------:R-:W-:Y:S01]  /*0560*/  IMAD R9, R9, 0x4, R12 ;  /* 0x0000000409097824 */ /* 0x000fe200078e020c */
[----:B------:R-:W-:Y:S01]  /*0570*/  LOP3.LUT R2, R2, 0xfffffffc, RZ, 0xc0, !PT ;  /* 0xfffffffc02027812 */ /* 0x000fe200078ec0ff */
[----:B------:R-:W-:Y:S01]  /*0580*/  VOTEU.ALL UP2, P1 ;  /* 0x00000000003f7886 */ /* 0x000fe20000840000 */
[----:B------:R-:W3:Y:S01]  /*0590*/  @!UP1 S2UR UR7, SR_CgaCtaId ;  /* 0x00000000000799c3 */ /* 0x000ee20000008800 */
[----:B------:R-:W-:Y:S01]  /*05a0*/  FMUL R8, R8, UR4 ;  /* 0x0000000408087c20 */ /* 0x000fe20008400000 */
[----:B------:R-:W-:Y:S01]  /*05b0*/  IMAD.SHL.U32 R136, R9, 0x4, RZ ;  /* 0x0000000409887824 */ /* 0x000fe200078e00ff */
[----:B------:R-:W-:Y:S01]  /*05c0*/  UMOV UR4, 0x20 ;  /* 0x0000002000047882 */ /* 0x000fe20000000000 */
[----:B------:R-:W-:Y:S01]  /*05d0*/  IMAD.IADD R5, R5, 0x1, -R2 ;  /* 0x0000000105057824 */ /* 0x000fe200078e0a02 */
[----:B------:R-:W-:Y:S01]  /*05e0*/  LEA.HI R2, R9, R9, RZ, 0x1 ;  /* 0x0000000909027211 */ /* 0x000fe200078f08ff */
[----:B-1----:R-:W-:Y:S01]  /*05f0*/  IMAD.MOV R13, RZ, RZ, -R13 ;  /* 0x000000ffff0d7224 */ /* 0x002fe200078e0a0d */
[----:B------:R-:W1:Y:S01]  /*0600*/  F2I.U32.TRUNC.NTZ R8, R8 ;  /* 0x0000000800087305 */ /* 0x000e62000020f000 */
[----:B------:R-:W4:Y:S01]  /*0610*/  @!UP2 S2UR UR10, SR_CgaCtaId ;  /* 0x00000000000aa9c3 */ /* 0x000f220000008800 */
[----:B------:R-:W-:Y:S01]  /*0620*/  LOP3.LUT R2, R2, 0xfffffffe, RZ, 0xc0, !PT ;  /* 0xfffffffe02027812 */ /* 0x000fe200078ec0ff */
[----:B0-----:R-:W-:Y:S01]  /*0630*/  IMAD R21, R14, R13, UR12 ;  /* 0x0000000c0e157e24 */ /* 0x001fe2000f8e020d */
[----:B------:R-:W-:Y:S01]  /*0640*/  @!UP1 UMOV UR6, 0x400 ;  /* 0x0000040000069882 */ /* 0x000fe20000000000 */
[----:B------:R-:W-:-:S04]  /*0650*/  @!UP1 UIADD3 UR4, -UR4, 0x100000, URZ ;  /* 0x0010000004049890 */ /* 0x000fc8000fffe13f */
[----:B------:R-:W-:Y:S02]  /*0660*/  @!UP1 USHF.L.U32 UR5, UR4, 0xb, URZ ;  /* 0x0000000b04059899 */ /* 0x000fe4000800063f */
[----:B------:R-:W-:Y:S01]  /*0670*/  @!UP1 USHF.L.U32 UR4, UR4, 0x1, URZ ;  /* 0x0000000104049899 */ /* 0x000fe2000800063f */
[C---:B------:R-:W-:Y:S01]  /*0680*/  LOP3.LUT R136, R9.reuse, 0xc, R136, 0x78, !PT ;  /* 0x0000000c09887812 */ /* 0x040fe200078e7888 */
[----:B------:R-:W-:Y:S01]  /*0690*/  IMAD.IADD R2, R9, 0x1, -R2 ;  /* 0x0000000109027824 */ /* 0x000fe200078e0a02 */
[----:B------:R-:W-:Y:S01]  /*06a0*/  @!UP2 UMOV UR9, 0x400 ;  /* 0x000004000009a882 */ /* 0x000fe20000000000 */
[----:B------:R-:W-:Y:S01]  /*06b0*/  VOTEU.ALL UP3, P1 ;  /* 0x00000000003f7886 */ /* 0x000fe20000860000 */
[----:B------:R-:W-:Y:S01]  /*06c0*/  VOTEU.ALL UP4, P1 ;  /* 0x00000000003f7886 */ /* 0x000fe20000880000 */
[----:B------:R-:W-:Y:S01]  /*06d0*/  VOTEU.ALL UP5, P1 ;  /* 0x00000000003f7886 */ /* 0x000fe200008a0000 */
[----:B------:R-:W-:Y:S01]  /*06e0*/  ISETP.NE.AND P3, PT, R2, R21, PT ;  /* 0x000000150200720c */ /* 0x000fe20003f65270 */
[----:B------:R0:W0:Y:S01]  /*06f0*/  SHFL.IDX PT, R14, R7, RZ, 0x1f ;  /* 0x00001fff070e7589 */ /* 0x00002200000e0000 */
[----:B------:R-:W-:Y:S01]  /*0700*/  ISETP.EQ.U32.AND P2, PT, R15, 0x1, PT ;  /* 0x000000010f00780c */ /* 0x000fe20003f42070 */
[----:B-1----:R-:W-:Y:S01]  /*0710*/  IMAD.MOV R20, RZ, RZ, -R8 ;  /* 0x000000ffff147224 */ /* 0x002fe200078e0a08 */
[----:B---3--:R-:W-:-:S02]  /*0720*/  @!UP1 ULEA UR8, UR7, UR6, 0x18 ;  /* 0x0000000607089291 */ /* 0x008fc4000f8ec03f */
[----:B------:R-:W-:-:S04]  /*0730*/  @!UP2 UIADD3 UR6, -UR11, 0x100000, URZ ;  /* 0x001000000b06a890 */ /* 0x000fc8000fffe13f */
[----:B------:R-:W-:Y:S02]  /*0740*/  @!UP2 USHF.L.U32 UR7, UR6, 0xb, URZ ;  /* 0x0000000b0607a899 */ /* 0x000fe4000800063f */
[----:B------:R-:W-:Y:S01]  /*0750*/  @!UP2 USHF.L.U32 UR6, UR6, 0x1, URZ ;  /* 0x000000010606a899 */ /* 0x000fe2000800063f */
[----:B--2---:R-:W-:Y:S01]  /*0760*/  IMAD R9, R25, R20, R6 ;  /* 0x0000001419097224 */ /* 0x004fe200078e0206 */
[----:B------:R-:W-:Y:S01]  /*0770*/  VOTEU.ALL UP1, P0 ;  /* 0x00000000003f7886 */ /* 0x000fe20000020000 */
[----:B------:R-:W-:Y:S01]  /*0780*/  LOP3.LUT P0, RZ, R3, 0x7, RZ, 0xc0, !PT ;  /* 0x0000000703ff7812 */ /* 0x000fe2000780c0ff */
[----:B----4-:R-:W-:Y:S01]  /*0790*/  @!UP2 ULEA UR9, UR10, UR9, 0x18 ;  /* 0x000000090a09a291 */ /* 0x010fe2000f8ec03f */
[----:B------:R-:W-:Y:S01]  /*07a0*/  @P3 LEA.HI R2, R136, R136, RZ, 0x1 ;  /* 0x0000008888023211 */ /* 0x000fe200078f08ff */
[----:B------:R-:W-:Y:S01]  /*07b0*/  VOTEU.ALL UP2, P1 ;  /* 0x00000000003f7886 */ /* 0x000fe20000840000 */
[----:B------:R-:W-:Y:S01]  /*07c0*/  ISETP.NE.AND P1, PT, R5, 0x3, PT ;  /* 0x000000030500780c */ /* 0x000fe20003f25270 */
[----:B------:R-:W1:Y:S02]  /*07d0*/  FENCE.VIEW.ASYNC.S ;  /* 0x00000000000073c6 */ /* 0x000e640000000000 */
[----:B-1----:R1:W2:Y:S01]  /*07e0*/  @!UP0 SYNCS.EXCH.64 URZ, [UR8+0x60], UR4 ;  /* 0x00006004083f85b2 */ /* 0x0022a20008000100 */
[----:B------:R-:W-:-:S02]  /*07f0*/  @P3 SHF.R.S32.HI R2, RZ, 0x1, R2 ;  /* 0x00000001ff023819 */ /* 0x000fc40000011402 */
[----:B------:R-:W-:Y:S02]  /*0800*/  ISETP.EQ.OR P1, PT, R5, RZ, !P1 ;  /* 0x000000ff0500720c */ /* 0x000fe40004f22670 */
[----:B------:R-:W-:Y:S02]  /*0810*/  @P3 ISETP.NE.AND P5, PT, R2, R9, PT ;  /* 0x000000090200320c */ /* 0x000fe40003fa5270 */
[----:B------:R-:W-:Y:S02]  /*0820*/  ISETP.LT.U32.AND P0, PT, R136, 0x2, !P0 ;  /* 0x000000028800780c */ /* 0x000fe40004701070 */
[----:B------:R-:W-:Y:S02]  /*0830*/  ISETP.EQ.AND P1, PT, R10, RZ, P1 ;  /* 0x000000ff0a00720c */ /* 0x000fe40000f22270 */
[----:B------:R-:W-:Y:S02]  /*0840*/  SEL R2, RZ, 0x1, !P0 ;  /* 0x00000001ff027807 */ /* 0x000fe40004000000 */
[----:B------:R-:W-:-:S02]  /*0850*/  @P3 SEL R137, RZ, 0x1, P5 ;  /* 0x00000001ff893807 */ /* 0x000fc40002800000 */
[----:B------:R-:W-:Y:S01]  /*0860*/  SEL R16, RZ, 0x1, !P1 ;  /* 0x00000001ff107807 */ /* 0x000fe20004800000 */
[----:B------:R1:W3:Y:S01]  /*0870*/  @!UP1 SYNCS.EXCH.64 URZ, [UR8+0x68], UR4 ;  /* 0x00006804083f95b2 */ /* 0x0002e20008000100 */
[----:B------:R-:W-:Y:S01]  /*0880*/  NOP ;  /* 0x0000000000007918 */ /* 0x000fe20000000000 */
[----:B------:R-:W-:Y:S02]  /*0890*/  LOP3.LUT R137, R137, R2, RZ, 0xc0, !PT ;  /* 0x0000000289897212 */ /* 0x000fe400078ec0ff */
[----:B------:R-:W-:Y:S01]  /*08a0*/  SEL R16, R16, 0x2, P6 ;  /* 0x0000000210107807 */ /* 0x000fe20003000000 */
[----:B------:R1:W4:Y:S01]  /*08b0*/  @!UP2 SYNCS.EXCH.64 URZ, [UR9+0x40], UR6 ;  /* 0x00004006093fa5b2 */ /* 0x0003220008000100 */
[----:B------:R1:W0:Y:S01]  /*08c0*/  @!UP3 SYNCS.EXCH.64 URZ, [UR9+0x48], UR6 ;  /* 0x00004806093fb5b2 */ /* 0x0002220008000100 */
[----:B------:R1:W0:Y:S01]  /*08d0*/  @!UP4 SYNCS.EXCH.64 URZ, [UR9+0x50], UR6 ;  /* 0x00005006093fc5b2 */ /* 0x0002220008000100 */
[----:B------:R1:W0:Y:S01]  /*08e0*/  @!UP5 SYNCS.EXCH.64 URZ, [UR9+0x58], UR6 ;  /* 0x00005806093fd5b2 */ /* 0x0002220008000100 */
[----:B------:R-:W-:Y:S01]  /*08f0*/  NOP ;  /* 0x0000000000007918 */ /* 0x000fe20000000000 */
[----:B-12---:R-:W-:Y:S05]  /*0900*/  @!P2 BRA `(.L_x_3) ;  /* 0x000000000008a947 */ /* 0x006fea0003800000 */
[----:B0--34-:R-:W-:Y:S01]  /*0910*/  UCGABAR_ARV ;  /* 0x00000000000079c7 */ /* 0x019fe20008000000 */
[----:B------:R-:W-:Y:S05]  /*0920*/  BRA `(.L_x_4) ;  /* 0x0000000000047947 */ /* 0x000fea0003800000 */
.L_x_3:
[----:B0--34-:R-:W-:Y:S01]  /*0930*/  NOP ;  /* 0x0000000000007918 */ /* 0x019fe20000000000 */
.L_x_4:
[----:B------:R-:W-:Y:S01]  /*0940*/  ULDC.64 UR4, c[0x0][0x598] ;  /* 0x0001660000047ab9 */ /* 0x000fe20000000a00 */
[----:B------:R-:W-:Y:S01]  /*0950*/  ULDC.64 UR44, c[0x0][0x208] ;  /* 0x00008200002c7ab9 */ /* 0x000fe20000000a00 */
[----:B------:R-:W-:-:S04]  /*0960*/  ISETP.NE.U32.AND P0, PT, RZ, UR4, PT ;  /* 0x00000004ff007c0c */ /* 0x000fc8000bf05070 */
[----:B------:R-:W-:-:S13]  /*0970*/  ISETP.NE.AND.EX P0, PT, RZ, UR5, PT, P0 ;  /* 0x00000005ff007c0c */ /* 0x000fda000bf05300 */
[----:B------:R-:W-:Y:S05]  /*0980*/  @!P0 BRA `(.L_x_5) ;  /* 0x00000000001c8947 */ /* 0x000fea0003800000 */
[----:B------:R-:W0:Y:S02]  /*0990*/  LDC.64 R8, c[0x0][0x598] ;  /* 0x00016600ff087b82 */ /* 0x000e240000000a00 */
[----:B0-----:R-:W2:Y:S02]  /*09a0*/  LDG.E.64 R8, desc[UR44][R8.64] ;  /* 0x0000002c08087981 */ /* 0x001ea4000c1e1b00 */
[----:B--2---:R-:W-:-:S04]  /*09b0*/  ISETP.NE.U32.AND P0, PT, R8, RZ, PT ;  /* 0x000000ff0800720c */ /* 0x004fc80003f05070 */
[----:B------:R-:W-:-:S13]  /*09c0*/  ISETP.NE.AND.EX P0, PT, R9, RZ, PT, P0 ;  /* 0x000000ff0900720c */ /* 0x000fda0003f05300 */
[----:B------:R-:W-:Y:S05]  /*09d0*/  @!P0 BRA `(.L_x_5) ;  /* 0x0000000000088947 */ /* 0x000fea0003800000 */
[----:B------:R0:W5:Y:S01]  /*09e0*/  LD.E R138, desc[UR44][R8.64] ;  /* 0x0000002c088a7980 */ /* 0x000162000c101900 */
[----:B------:R-:W-:Y:S05]  /*09f0*/  BRA `(.L_x_6) ;  /* 0x0000000000247947 */ /* 0x000fea0003800000 */
.L_x_5:
[----:B------:R-:W-:Y:S02]  /*0a00*/  ULDC.64 UR4, c[0x0][0x588] ;  /* 0x0001620000047ab9 */ /* 0x000fe40000000a00 */
[----:B------:R-:W-:-:S04]  /*0a10*/  ISETP.NE.U32.AND P0, PT, RZ, UR4, PT ;  /* 0x00000004ff007c0c */ /* 0x000fc8000bf05070 */
[----:B------:R-:W-:-:S13]  /*0a20*/  ISETP.NE.AND.EX P0, PT, RZ, UR5, PT, P0 ;  /* 0x00000005ff007c0c */ /* 0x000fda000bf05300 */
[----:B------:R-:W-:Y:S05]  /*0a30*/  @!P0 BRA `(.L_x_7) ;  /* 0x00000000000c8947 */ /* 0x000fea0003800000 */
[----:B------:R-:W0:Y:S02]  /*0a40*/  LDC.64 R138, c[0x0][0x588] ;  /* 0x00016200ff8a7b82 */ /* 0x000e240000000a00 */
[----:B0-----:R1:W5:Y:S01]  /*0a50*/  LDG.E R138, desc[UR44][R138.64] ;  /* 0x0000002c8a8a7981 */ /* 0x001362000c1e1900 */
[----:B------:R-:W-:Y:S05]  /*0a60*/  BRA `(.L_x_6) ;  /* 0x0000000000087947 */ /* 0x000fea0003800000 */
.L_x_7:
[----:B------:R-:W-:Y:S02]  /*0a70*/  ULDC UR4, c[0x0][0x580] ;  /* 0x0001600000047ab9 */ /* 0x000fe40000000800 */
[----:B------:R-:W-:-:S07]  /*0a80*/  IMAD.U32 R138, RZ, RZ, UR4 ;  /* 0x00000004ff8a7e24 */ /* 0x000fce000f8e00ff */
.L_x_6:
[----:B------:R-:W-:Y:S02]  /*0a90*/  ULDC.64 UR4, c[0x0][0x5a0] ;  /* 0x0001680000047ab9 */ /* 0x000fe40000000a00 */
[----:B------:R-:W-:-:S04]  /*0aa0*/  ISETP.NE.U32.AND P0, PT, RZ, UR4, PT ;  /* 0x00000004ff007c0c */ /* 0x000fc8000bf05070 */
[----:B------:R-:W-:-:S13]  /*0ab0*/  ISETP.NE.AND.EX P0, PT, RZ, UR5, PT, P0 ;  /* 0x00000005ff007c0c */ /* 0x000fda000bf05300 */
[----:B------:R-:W-:Y:S05]  /*0ac0*/  @!P0 BRA `(.L_x_8) ;  /* 0x00000000001c8947 */ /* 0x000fea0003800000 */
[----:B0-----:R-:W0:Y:S02]  /*0ad0*/  LDC.64 R8, c[0x0][0x5a0] ;  /* 0x00016800ff087b82 */ /* 0x001e240000000a00 */
[----:B0-----:R-:W2:Y:S02]  /*0ae0*/  LDG.E.64 R8, desc[UR44][R8.64] ;  /* 0x0000002c08087981 */ /* 0x001ea4000c1e1b00 */
[----:B--2---:R-:W-:-:S04]  /*0af0*/  ISETP.NE.U32.AND P0, PT, R8, RZ, PT ;  /* 0x000000ff0800720c */ /* 0x004fc80003f05070 */
[----:B------:R-:W-:-:S13]  /*0b00*/  ISETP.NE.AND.EX P0, PT, R9, RZ, PT, P0 ;  /* 0x000000ff0900720c */ /* 0x000fda0003f05300 */
[----:B------:R-:W-:Y:S05]  /*0b10*/  @!P0 BRA `(.L_x_8) ;  /* 0x0000000000088947 */ /* 0x000fea0003800000 */
[----:B-1----:R0:W5:Y:S01]  /*0b20*/  LD.E R139, desc[UR44][R8.64] ;  /* 0x0000002c088b7980 */ /* 0x002162000c101900 */
[----:B------:R-:W-:Y:S05]  /*0b30*/  BRA `(.L_x_9) ;  /* 0x0000000000247947 */ /* 0x000fea0003800000 */
.L_x_8:
[----:B------:R-:W-:Y:S02]  /*0b40*/  ULDC.64 UR4, c[0x0][0x590] ;  /* 0x0001640000047ab9 */ /* 0x000fe40000000a00 */
[----:B------:R-:W-:-:S04]  /*0b50*/  ISETP.NE.U32.AND P0, PT, RZ, UR4, PT ;  /* 0x00000004ff007c0c */ /* 0x000fc8000bf05070 */
[----:B------:R-:W-:-:S13]  /*0b60*/  ISETP.NE.AND.EX P0, PT, RZ, UR5, PT, P0 ;  /* 0x00000005ff007c0c */ /* 0x000fda000bf05300 */
[----:B------:R-:W-:Y:S05]  /*0b70*/  @!P0 BRA `(.L_x_10) ;  /* 0x00000000000c8947 */ /* 0x000fea0003800000 */
[----:B0-----:R-:W1:Y:S02]  /*0b80*/  LDC.64 R8, c[0x0][0x590] ;  /* 0x00016400ff087b82 */ /* 0x001e640000000a00 */
[----:B-1----:R1:W5:Y:S01]  /*0b90*/  LDG.E R139, desc[UR44][R8.64] ;  /* 0x0000002c088b7981 */ /* 0x002362000c1e1900 */
[----:B------:R-:W-:Y:S05]  /*0ba0*/  BRA `(.L_x_9) ;  /* 0x0000000000087947 */ /* 0x000fea0003800000 */
.L_x_10:
[----:B------:R-:W-:Y:S02]  /*0bb0*/  ULDC UR4, c[0x0][0x584] ;  /* 0x0001610000047ab9 */ /* 0x000fe40000000800 */
[----:B-1----:R-:W-:-:S07]  /*0bc0*/  IMAD.U32 R139, RZ, RZ, UR4 ;  /* 0x00000004ff8b7e24 */ /* 0x002fce000f8e00ff */
.L_x_9:
[----:B------:R-:W2:Y:S01]  /*0bd0*/  LDC R2, c[0x0][0x65c] ;  /* 0x00019700ff027b82 */ /* 0x000ea20000000800 */
[----:B------:R-:W-:Y:S01]  /*0be0*/  ULDC UR6, c[0x0][0x28c] ;  /* 0x0000a30000067ab9 */ /* 0x000fe20000000800 */
[----:B------:R-:W-:Y:S01]  /*0bf0*/  ISETP.NE.AND P0, PT, R10, 0x2, PT ;  /* 0x000000020a00780c */ /* 0x000fe20003f05270 */
[----:B------:R-:W-:Y:S01]  /*0c00*/  UIADD3 UR6, UR6, 0x7f, URZ ;  /* 0x0000007f06067890 */ /* 0x000fe2000fffe03f */
[----:B01----:R-:W-:Y:S01]  /*0c10*/  IMAD.U32 R8, RZ, RZ, UR12 ;  /* 0x0000000cff087e24 */ /* 0x003fe2000f8e00ff */
[----:B------:R-:W-:Y:S01]  /*0c20*/  UMOV UR36, URZ ;  /* 0x0000003f00247c82 */ /* 0x000fe20008000000 */
[----:B------:R-:W-:Y:S01]  /*0c30*/  IMAD.MOV.U32 R9, RZ, RZ, RZ ;  /* 0x000000ffff097224 */ /* 0x000fe200078e00ff */
[----:B------:R-:W-:Y:S01]  /*0c40*/  USHF.R.S32.HI UR7, URZ, 0x1f, UR6 ;  /* 0x0000001f3f077899 */ /* 0x000fe20008011406 */
[----:B------:R-:W-:Y:S01]  /*0c50*/  UMOV UR37, URZ ;  /* 0x0000003f00257c82 */ /* 0x000fe20008000000 */
[----:B------:R-:W-:Y:S02]  /*0c60*/  ULDC.64 UR8, c[0x0][0x650] ;  /* 0x0001940000087ab9 */ /* 0x000fe40000000a00 */
[----:B------:R-:W-:-:S04]  /*0c70*/  ULEA.HI UR7, UR7, UR6, URZ, 0x7 ;  /* 0x0000000607077291 */ /* 0x000fc8000f8f383f */
[----:B------:R-:W-:Y:S01]  /*0c80*/  USHF.R.S32.HI UR38, URZ, 0x7, UR7 ;  /* 0x000000073f267899 */ /* 0x000fe20008011407 */
[----:B--2---:R-:W-:-:S13]  /*0c90*/  ISETP.NE.AND P1, PT, R2, 0x1, PT ;  /* 0x000000010200780c */ /* 0x004fda0003f25270 */
[----:B------:R-:W0:Y:S01]  /*0ca0*/  @P1 LDC R19, c[0x0][0x10] ;  /* 0x00000400ff131b82 */ /* 0x000e220000000800 */
[----:B------:R-:W-:Y:S02]  /*0cb0*/  @P1 IMAD.MOV.U32 R7, RZ, RZ, RZ ;  /* 0x000000ffff071224 */ /* 0x000fe400078e00ff */
[----:B------:R-:W-:-:S05]  /*0cc0*/  @P1 IMAD.MOV.U32 R17, RZ, RZ, RZ ;  /* 0x000000ffff111224 */ /* 0x000fca00078e00ff */
[----:B------:R-:W1:Y:S01]  /*0cd0*/  @!P1 LDC R11, c[0x0][0xc] ;  /* 0x00000300ff0b9b82 */ /* 0x000e620000000800 */
[----:B------:R-:W-:Y:S01]  /*0ce0*/  ULDC UR4, c[0x0][0xc] ;  /* 0x0000030000047ab9 */ /* 0x000fe20000000800 */
[----:B------:R-:W-:Y:S02]  /*0cf0*/  ULDC UR5, c[0x0][0x10] ;  /* 0x0000040000057ab9 */ /* 0x000fe40000000800 */
[----:B------:R-:W-:-:S04]  /*0d00*/  UIMAD.WIDE.U32 UR4, UR4, UR5, URZ ;  /* 0x00000005040472a5 */ /* 0x000fc8000f8e003f */
[----:B------:R-:W2:Y:S01]  /*0d10*/  LDC R2, c[0x0][0x14] ;  /* 0x00000500ff027b82 */ /* 0x000ea20000000800 */
[----:B0-----:R-:W-:-:S04]  /*0d20*/  @P1 IMAD.WIDE.U32 R18, R19, UR12, R6 ;  /* 0x0000000c13121c25 */ /* 0x001fc8000f8e0006 */
[----:B------:R-:W-:Y:S02]  /*0d30*/  @P1 IMAD.IADD R17, R19, 0x1, R17 ;  /* 0x0000000113111824 */ /* 0x000fe400078e0211 */
[----:B-1----:R-:W-:-:S04]  /*0d40*/  @!P1 IMAD.WIDE.U32 R8, R6, R11, R8 ;  /* 0x0000000b06089225 */ /* 0x002fc800078e0008 */
[----:B------:R-:W-:Y:S02]  /*0d50*/  @!P1 IMAD.MOV.U32 R18, RZ, RZ, R8 ;  /* 0x000000ffff129224 */ /* 0x000fe400078e0008 */
[----:B------:R-:W-:Y:S02]  /*0d60*/  @!P1 IMAD.MOV.U32 R17, RZ, RZ, R9 ;  /* 0x000000ffff119224 */ /* 0x000fe400078e0009 */
[----:B--2---:R-:W-:-:S04]  /*0d70*/  IMAD.WIDE.U32 R12, R2, UR4, RZ ;  /* 0x00000004020c7c25 */ /* 0x004fc8000f8e00ff */
[----:B------:R-:W-:Y:S01]  /*0d80*/  IMAD R23, R2, UR5, RZ ;  /* 0x0000000502177c24 */ /* 0x000fe2000f8e02ff */
[----:B------:R0:W-:Y:S03]  /*0d90*/  STL.64 [R1], R12 ;  /* 0x0000000c01007387 */ /* 0x0001e60000100a00 */
[----:B------:R-:W-:Y:S01]  /*0da0*/  IMAD.IADD R23, R13, 0x1, R23 ;  /* 0x000000010d177824 */ /* 0x000fe200078e0217 */
[----:B------:R-:W-:Y:S06]  /*0db0*/  @P0 BRA `(.L_x_11) ;  /* 0x0000000000200947 */ /* 0x000fec0003800000 */
[----:B------:R-:W-:Y:S01]  /*0dc0*/  UISETP.GE.U32.AND UP0, UPT, UR38, 0x3, UPT ;  /* 0x000000032600788c */ /* 0x000fe2000bf06070 */
[----:B------:R-:W-:Y:S01]  /*0dd0*/  IADD3 R18, P0, R18, R12, RZ ;  /* 0x0000000c12127210 */ /* 0x000fe20007f1e0ff */
[----:B------:R-:W-:Y:S01]  /*0de0*/  UIMAD.WIDE.U32 UR4, UR38, -0x55555555, URZ ;  /* 0xaaaaaaab260478a5 */ /* 0x000fe2000f8e003f */
[----:B------:R-:W-:-:S03]  /*0df0*/  UMOV UR37, URZ ;  /* 0x0000003f00257c82 */ /* 0x000fc60008000000 */
[----:B------:R-:W-:Y:S01]  /*0e00*/  USHF.R.U32.HI UR4, URZ, 0x1, UR5 ;  /* 0x000000013f047899 */ /* 0x000fe20008011605 */
[----:B------:R-:W-:-:S03]  /*0e10*/  IMAD.X R17, R23, 0x1, R17, P0 ;  /* 0x0000000117117824 */ /* 0x000fc600000e0611 */
[----:B------:R-:W-:Y:S02]  /*0e20*/  UIMAD UR36, UR4, -0x3, UR38 ;  /* 0xfffffffd042478a4 */ /* 0x000fe4000f8e0226 */
[----:B------:R-:W-:-:S12]  /*0e30*/  @UP0 ULOP3.LUT UR37, UR4, 0x1, URZ, 0xc0, !UPT ;  /* 0x0000000104250892 */ /* 0x000fd8000f8ec03f */
.L_x_11:
[----:B------:R-:W-:Y:S01]  /*0e40*/  ISETP.GE.U32.AND P0, PT, R18, UR8, PT ;  /* 0x0000000812007c0c */ /* 0x000fe2000bf06070 */
[----:B------:R-:W-:Y:S01]  /*0e50*/  IMAD.MOV.U32 R19, RZ, RZ, -0x1 ;  /* 0xffffffffff137424 */ /* 0x000fe200078e00ff */
[----:B------:R-:W-:Y:S01]  /*0e60*/  PRMT R8, RZ, 0x7610, R8 ;  /* 0x00007610ff087816 */ /* 0x000fe20000000008 */
[----:B------:R-:W-:Y:S01]  /*0e70*/  IMAD.MOV.U32 R22, RZ, RZ, -0x1 ;  /* 0xffffffffff167424 */ /* 0x000fe200078e00ff */
[----:B------:R-:W-:Y:S01]  /*0e80*/  ISETP.GE.U32.AND.EX P0, PT, R17, UR9, PT, P0 ;  /* 0x0000000911007c0c */ /* 0x000fe2000bf06100 */
[----:B------:R-:W-:-:S12]  /*0e90*/  IMAD.MOV.U32 R2, RZ, RZ, -0x1 ;  /* 0xffffffffff027424 */ /* 0x000fd800078e00ff */
[----:B------:R-:W-:Y:S05]  /*0ea0*/  @P0 BRA `(.L_x_12) ;  /* 0x00000004002c0947 */ /* 0x000fea0003800000 */
[----:B------:R-:W1:Y:S01]  /*0eb0*/  LDC.64 R26, c[0x0][0x628] ;  /* 0x00018a00ff1a7b82 */ /* 0x000e620000000a00 */
[----:B------:R-:W-:Y:S02]  /*0ec0*/  IMAD.MOV.U32 R8, RZ, RZ, R18 ;  /* 0x000000ffff087224 */ /* 0x000fe400078e0012 */
[----:B------:R-:W-:-:S05]  /*0ed0*/  IMAD.MOV.U32 R9, RZ, RZ, R17 ;  /* 0x000000ffff097224 */ /* 0x000fca00078e0011 */
[----:B------:R-:W2:Y:S08]  /*0ee0*/  LDC R2, c[0x0][0x630] ;  /* 0x00018c00ff027b82 */ /* 0x000eb00000000800 */
[----:B------:R-:W3:Y:S01]  /*0ef0*/  LDC.64 R28, c[0x0][0x620] ;  /* 0x00018800ff1c7b82 */ /* 0x000ee20000000a00 */
[----:B-1----:R-:W-:-:S04]  /*0f00*/  ISETP.NE.U32.AND P0, PT, R26, RZ, PT ;  /* 0x000000ff1a00720c */ /* 0x002fc80003f05070 */
[----:B------:R-:W-:-:S13]  /*0f10*/  ISETP.NE.AND.EX P0, PT, R27, RZ, PT, P0 ;  /* 0x000000ff1b00720c */ /* 0x000fda0003f05300 */
[----:B--23--:R-:W-:Y:S05]  /*0f20*/  @!P0 BRA `(.L_x_13) ;  /* 0x0000000000288947 */ /* 0x00cfea0003800000 */
[----:B0-----:R-:W0:Y:S02]  /*0f30*/  LDC R13, c[0x0][0x634] ;  /* 0x00018d00ff0d7b82 */ /* 0x001e240000000800 */
[----:B0-----:R-:W-:-:S05]  /*0f40*/  IADD3 R13, P0, R18, R13, RZ ;  /* 0x0000000d120d7210 */ /* 0x001fca0007f1e0ff */
[----:B------:R-:W-:-:S04]  /*0f50*/  IMAD.X R15, RZ, RZ, R17, P0 ;  /* 0x000000ffff0f7224 */ /* 0x000fc800000e0611 */
[----:B------:R-:W-:-:S04]  /*0f60*/  IMAD.WIDE.U32 R8, R15, R26, RZ ;  /* 0x0000001a0f087225 */ /* 0x000fc800078e00ff */
[----:B------:R-:W-:-:S04]  /*0f70*/  IMAD.WIDE.U32 R10, P0, R13, R27, R8 ;  /* 0x0000001b0d0a7225 */ /* 0x000fc80007800008 */
[----:B------:R-:W-:-:S04]  /*0f80*/  IMAD.WIDE.U32 R8, R13, R26, RZ ;  /* 0x0000001a0d087225 */ /* 0x000fc800078e00ff */
[----:B------:R-:W-:Y:S01]  /*0f90*/  IMAD.X R13, RZ, RZ, RZ, P0 ;  /* 0x000000ffff0d7224 */ /* 0x000fe200000e06ff */
[----:B------:R-:W-:Y:S01]  /*0fa0*/  IADD3 RZ, P0, R9, R10, RZ ;  /* 0x0000000a09ff7210 */ /* 0x000fe20007f1e0ff */
[----:B------:R-:W-:-:S04]  /*0fb0*/  IMAD.MOV.U32 R12, RZ, RZ, R11 ;  /* 0x000000ffff0c7224 */ /* 0x000fc800078e000b */
[----:B------:R-:W-:-:S08]  /*0fc0*/  IMAD.WIDE.U32.X R8, R15, R27, R12, P0 ;  /* 0x0000001b0f087225 */ /* 0x000fd000000e040c */
.L_x_13:
[----:B------:R-:W1:Y:S01]  /*0fd0*/  LDC.64 R32, c[0x0][0x640] ;  /* 0x00019000ff207b82 */ /* 0x000e620000000a00 */
[-C--:B------:R-:W-:Y:S01]  /*0fe0*/  SHF.R.U64 R30, R8, R2.reuse, R9 ;  /* 0x00000002081e7219 */ /* 0x080fe20000001209 */
[----:B------:R-:W-:Y:S01]  /*0ff0*/  IMAD.MOV.U32 R19, RZ, RZ, R17 ;  /* 0x000000ffff137224 */ /* 0x000fe200078e0011 */
[----:B------:R-:W-:Y:S01]  /*1000*/  SHF.R.U32.HI R2, RZ, R2, R9 ;  /* 0x00000002ff027219 */ /* 0x000fe20000011609 */
[----:B------:R-:W-:Y:S01]  /*1010*/  IMAD.MOV.U32 R26, RZ, RZ, 0x1 ;  /* 0x00000001ff1a7424 */ /* 0x000fe200078e00ff */
[----:B------:R-:W-:-:S03]  /*1020*/  IADD3 R11, P0, RZ, -R30, RZ ;  /* 0x8000001eff0b7210 */ /* 0x000fc60007f1e0ff */
[----:B------:R-:W2:Y:S02]  /*1030*/  LDC R10, c[0x0][0x618] ;  /* 0x00018600ff0a7b82 */ /* 0x000ea40000000800 */
[----:B------:R-:W-:-:S04]  /*1040*/  IMAD.X R9, RZ, RZ, ~R2, P0 ;  /* 0x000000ffff097224 */ /* 0x000fc800000e0e02 */
[-C--:B------:R-:W-:Y:S02]  /*1050*/  IMAD R2, R9, R28.reuse, RZ ;  /* 0x0000001c09027224 */ /* 0x080fe400078e02ff */
[----:B0-----:R-:W0:Y:S01]  /*1060*/  LDC R13, c[0x0][0x608] ;  /* 0x00018200ff0d7b82 */ /* 0x001e220000000800 */
[----:B------:R-:W-:-:S04]  /*1070*/  IMAD.WIDE.U32 R8, R11, R28, R18 ;  /* 0x0000001c0b087225 */ /* 0x000fc800078e0012 */
[----:B------:R-:W-:Y:S02]  /*1080*/  IMAD R11, R11, R29, R2 ;  /* 0x0000001d0b0b7224 */ /* 0x000fe400078e0202 */
[----:B------:R-:W-:Y:S01]  /*1090*/  IMAD.MOV.U32 R2, RZ, RZ, -0x1 ;  /* 0xffffffffff027424 */ /* 0x000fe200078e00ff */
[----:B------:R-:W3:Y:S01]  /*10a0*/  LDC R31, c[0x0][0x658] ;  /* 0x00019600ff1f7b82 */ /* 0x000ee20000000800 */
[----:B------:R-:W-:Y:S01]  /*10b0*/  IMAD.IADD R9, R9, 0x1, R11 ;  /* 0x0000000109097824 */ /* 0x000fe200078e020b */
[----:B-1----:R-:W-:-:S04]  /*10c0*/  ISETP.NE.U32.AND P0, PT, R32, RZ, PT ;  /* 0x000000ff2000720c */ /* 0x002fc80003f05070 */
[----:B------:R-:W-:Y:S02]  /*10d0*/  ISETP.NE.AND.EX P0, PT, R33, RZ, PT, P0 ;  /* 0x000000ff2100720c */ /* 0x000fe40003f05300 */
[----:B------:R-:W1:Y:S01]  /*10e0*/  LDC R29, c[0x0][0x600] ;  /* 0x00018000ff1d7b82 */ /* 0x000e620000000800 */
[-CC-:B--2---:R-:W-:Y:S02]  /*10f0*/  SHF.R.U64 R27, R8, R10.reuse, R9.reuse ;  /* 0x0000000a081b7219 */ /* 0x184fe40000001209 */
[----:B------:R-:W-:-:S05]  /*1100*/  SHF.R.U32.HI R8, RZ, R10, R9 ;  /* 0x0000000aff087219 */ /* 0x000fca0000011609 */
[----:B------:R-:W2:Y:S01]  /*1110*/  LDC R22, c[0x0][0x648] ;  /* 0x00019200ff167b82 */ /* 0x000ea20000000800 */
[-CC-:B0-----:R-:W-:Y:S02]  /*1120*/  SHF.R.U64 R34, R27, R13.reuse, R8.reuse ;  /* 0x0000000d1b227219 */ /* 0x181fe40000001208 */
[----:B------:R-:W-:-:S05]  /*1130*/  SHF.R.U32.HI R8, RZ, R13, R8 ;  /* 0x0000000dff087219 */ /* 0x000fca0000011608 */
[----:B------:R-:W0:Y:S01]  /*1140*/  LDC R24, c[0x0][0x638] ;  /* 0x00018e00ff187b82 */ /* 0x000e220000000800 */
[-CC-:B---3--:R-:W-:Y:S02]  /*1150*/  SHF.R.U64 R36, R34, R31.reuse, R8.reuse ;  /* 0x0000001f22247219 */ /* 0x188fe40000001208 */
[-C--:B------:R-:W-:Y:S02]  /*1160*/  SHF.L.U32 R2, R2, R31.reuse, RZ ;  /* 0x0000001f02027219 */ /* 0x080fe400000006ff */
[----:B------:R-:W-:Y:S01]  /*1170*/  SHF.R.U32.HI R9, RZ, R31, R8 ;  /* 0x0000001fff097219 */ /* 0x000fe20000011608 */
[----:B------:R-:W-:Y:S01]  /*1180*/  IMAD.MOV.U32 R8, RZ, RZ, R36 ;  /* 0x000000ffff087224 */ /* 0x000fe200078e0024 */
[----:B------:R-:W-:Y:S01]  /*1190*/  LOP3.LUT R15, RZ, R2, RZ, 0x33, !PT ;  /* 0x00000002ff0f7212 */ /* 0x000fe200078e33ff */
[----:B------:R-:W3:Y:S01]  /*11a0*/  LDC R28, c[0x0][0x610] ;  /* 0x00018400ff1c7b82 */ /* 0x000ee20000000800 */
[----:B------:R-:W-:Y:S05]  /*11b0*/  @!P0 BRA `(.L_x_14) ;  /* 0x0000000000288947 */ /* 0x000fea0003800000 */
[----:B------:R-:W4:Y:S02]  /*11c0*/  LDC R13, c[0x0][0x64c] ;  /* 0x00019300ff0d7b82 */ /* 0x000f240000000800 */
[----:B----4-:R-:W-:-:S05]  /*11d0*/  IADD3 R13, P0, R36, R13, RZ ;  /* 0x0000000d240d7210 */ /* 0x010fca0007f1e0ff */
        /* <DEDUP_REMOVED lines=8> */
.L_x_14:
[----:B--2---:R-:W-:Y:S01]  /*1260*/  SHF.R.U64 R7, R8, R22, R9 ;  /* 0x0000001608077219 */ /* 0x004fe20000001209 */
[----:B-1----:R-:W-:Y:S01]  /*1270*/  VIADD R8, R29, 0xffffffff ;  /* 0xffffffff1d087836 */ /* 0x002fe20000000000 */
[----:B------:R-:W-:Y:S01]  /*1280*/  SHF.L.U32 R2, R26, R31, RZ ;  /* 0x0000001f1a027219 */ /* 0x000fe200000006ff */
[----:B------:R-:W-:Y:S01]  /*1290*/  @P1 IMAD R21, R25, R20, R6 ;  /* 0x0000001419151224 */ /* 0x000fe200078e0206 */
[----:B------:R-:W-:Y:S01]  /*12a0*/  LOP3.LUT R15, R34, R15, RZ, 0xc0, !PT ;  /* 0x0000000f220f7212 */ /* 0x000fe200078ec0ff */
[----:B------:R-:W-:Y:S01]  /*12b0*/  IMAD.MOV R9, RZ, RZ, -R7 ;  /* 0x000000ffff097224 */ /* 0x000fe200078e0a07 */
[----:B------:R-:W-:-:S03]  /*12c0*/  LOP3.LUT R8, R27, R8, RZ, 0xc0, !PT ;  /* 0x000000081b087212 */ /* 0x000fc600078ec0ff */
[----:B------:R-:W-:Y:S02]  /*12d0*/  IMAD R6, R2, R7, R15 ;  /* 0x0000000702067224 */ /* 0x000fe400078e020f */
[----:B0-----:R-:W-:Y:S02]  /*12e0*/  IMAD R2, R9, R24, R36 ;  /* 0x0000001809027224 */ /* 0x001fe400078e0224 */
[----:B---3--:R-:W-:Y:S02]  /*12f0*/  IMAD R19, R6, R28, R21 ;  /* 0x0000001c06137224 */ /* 0x008fe400078e0215 */
[----:B------:R-:W-:Y:S02]  /*1300*/  IMAD R2, R2, R29, R8 ;  /* 0x0000001d02027224 */ /* 0x000fe400078e0208 */
[----:B------:R-:W-:-:S03]  /*1310*/  IMAD.MOV.U32 R6, RZ, RZ, 0x1 ;  /* 0x00000001ff067424 */ /* 0x000fc600078e00ff */
[----:B------:R-:W-:Y:S02]  /*1320*/  SEL R22, R2, R19, !P1 ;  /* 0x0000001302167207 */ /* 0x000fe40004800000 */
[----:B------:R-:W-:Y:S01]  /*1330*/  SEL R19, R19, R2, !P1 ;  /* 0x0000000213137207 */ /* 0x000fe20004800000 */
[----:B------:R-:W-:Y:S01]  /*1340*/  IMAD.MOV.U32 R2, RZ, RZ, R30 ;  /* 0x000000ffff027224 */ /* 0x000fe200078e001e */
[----:B------:R-:W-:-:S07]  /*1350*/  PRMT R8, R6, 0x7610, R8 ;  /* 0x0000761006087816 */ /* 0x000fce0000000008 */
.L_x_12:
[----:B------:R-:W-:Y:S05]  /*1360*/  @!P2 BRA `(.L_x_15) ;  /* 0x00000000000ca947 */ /* 0x000fea0003800000 */
[----:B------:R-:W-:Y:S01]  /*1370*/  UCGABAR_WAIT ;  /* 0x0000000000007dc7 */ /* 0x000fe20008000000 */
[----:B------:R-:W-:Y:S01]  /*1380*/  CCTL.IVALL ;  /* 0x00000000ff00798f */ /* 0x000fe20002000000 */
[----:B------:R-:W-:Y:S05]  /*1390*/  BRA `(.L_x_16) ;  /* 0x0000000000047947 */ /* 0x000fea0003800000 */
.L_x_15:
[----:B------:R-:W-:Y:S06]  /*13a0*/  BAR.SYNC.DEFER_BLOCKING 0x0 ;  /* 0x0000000000007b1d */ /* 0x000fec0000010000 */
.L_x_16:
[----:B------:R-:W-:Y:S05]  /*13b0*/  @!P4 BRA `(.L_x_17) ;  /* 0x000000b0003cc947 */ /* 0x000fea0003800000 */
[----:B------:R-:W-:-:S13]  /*13c0*/  ISETP.GT.U32.AND P0, PT, R35, 0x1, PT ;  /* 0x000000012300780c */ /* 0x000fda0003f04070 */
[----:B------:R-:W-:Y:S05]  /*13d0*/  @P0 EXIT ;  /* 0x000000000000094d */ /* 0x000fea0003800000 */
.L_x_18:
[----:B------:R-:W-:-:S08]  /*13e0*/  NOP ;  /* 0x0000000000007918 */ /* 0x000fd00000000000 */
[----:B------:R-:W1:Y:S02]  /*13f0*/  USETMAXREG.TRY_ALLOC.CTAPOOL UP0, 0xe8 ;  /* 0x000000e8000079c8 */ /* 0x000e640008000600 */
[----:B-1----:R-:W-:-:S13]  /*1400*/  PLOP3.LUT P0, PT, PT, PT, UP0, 0x80, 0x0 ;  /* 0x000000000000781c */ /* 0x002fda0003f0f008 */
[----:B------:R-:W-:Y:S05]  /*1410*/  @!P0 BRA `(.L_x_18) ;  /* 0xfffffffc00f08947 */ /* 0x000fea000383ffff */
[----:B------:R-:W-:-:S13]  /*1420*/  LOP3.LUT P0, RZ, R8, 0xff, RZ, 0xc0, !PT ;  /* 0x000000ff08ff7812 */ /* 0x000fda000780c0ff */
[----:B------:R-:W-:Y:S05]  /*1430*/  @!P0 EXIT ;  /* 0x000000000000894d */ /* 0x000fea0003800000 */
[----:B------:R-:W1:Y:S01]  /*1440*/  S2UR UR4, SR_CgaCtaId ;  /* 0x00000000000479c3 */ /* 0x000e620000008800 */
[----:B------:R-:W-:Y:S01]  /*1450*/  VIADD R14, R14, 0xffffffff ;  /* 0xffffffff0e0e7836 */ /* 0x000fe20000000000 */
[CC--:B------:R-:W-:Y:S01]  /*1460*/  LEA.HI R4, R0.reuse, R3.reuse, RZ, 0x2 ;  /* 0x0000000300047211 */ /* 0x0c0fe200078f10ff */
[----:B------:R-:W-:Y:S01]  /*1470*/  UMOV UR40, 0x400 ;  /* 0x0000040000287882 */ /* 0x000fe20000000000 */
[----:B------:R-:W-:Y:S01]  /*1480*/  LEA.HI R0, R0, R3, RZ, 0x5 ;  /* 0x0000000300007211 */ /* 0x000fe200078f28ff */
[----:B------:R-:W-:Y:S01]  /*1490*/  UISETP.LT.AND UP0, UPT, UR38, 0x1, UPT ;  /* 0x000000012600788c */ /* 0x000fe2000bf01270 */
[----:B------:R-:W-:Y:S01]  /*14a0*/  R2UR UR41, R14 ;  /* 0x000000000e2972ca */ /* 0x000fe200000e0000 */
[----:B------:R-:W-:Y:S01]  /*14b0*/  USHF.L.U32 UR39, UR38, 0x1, URZ ;  /* 0x0000000126277899 */ /* 0x000fe2000800063f */
[--C-:B------:R-:W-:Y:S01]  /*14c0*/  SHF.R.S32.HI R140, RZ, 0x2, R4.reuse ;  /* 0x00000002ff8c7819 */ /* 0x100fe20000011404 */
[----:B------:R-:W-:Y:S01]  /*14d0*/  USEL UR43, UR38, 0x1, UP0 ;  /* 0x00000001262b7887 */ /* 0x000fe20008000000 */
[----:B------:R-:W-:-:S02]  /*14e0*/  SHF.R.S32.HI R5, RZ, 0x1f, R4 ;  /* 0x0000001fff057819 */ /* 0x000fc40000011404 */
[----:B------:R-:W-:Y:S01]  /*14f0*/  LOP3.LUT R142, R4, 0xfffffffc, RZ, 0xc0, !PT ;  /* 0xfffffffc048e7812 */ /* 0x000fe200078ec0ff */
[----:B------:R-:W-:Y:S01]  /*1500*/  UIADD3 UR43, -UR43, UR38, URZ ;  /* 0x000000262b2b7290 */ /* 0x000fe2000fffe13f */
[----:B------:R-:W-:Y:S02]  /*1510*/  LEA.HI R5, R5, R140, RZ, 0x3 ;  /* 0x0000008c05057211 */ /* 0x000fe400078f18ff */
[----:B------:R-:W-:Y:S01]  /*1520*/  ISETP.NE.AND P0, PT, R14, RZ, PT ;  /* 0x000000ff0e00720c */ /* 0x000fe20003f05270 */
[----:B------:R-:W-:Y:S01]  /*1530*/  IMAD.IADD R142, R3, 0x1, -R142 ;  /* 0x00000001038e7824 */ /* 0x000fe200078e0a8e */
[----:B------:R-:W-:Y:S01]  /*1540*/  LOP3.LUT R5, R5, 0xfffffff8, RZ, 0xc0, !PT ;  /* 0xfffffff805057812 */ /* 0x000fe200078ec0ff */
[----:B------:R-:W-:Y:S01]  /*1550*/  USHF.L.U32 UR41, UR41, 0x3, URZ ;  /* 0x0000000329297899 */ /* 0x000fe2000800063f */
[----:B------:R-:W-:Y:S02]  /*1560*/  LOP3.LUT R148, R16, 0x1, RZ, 0xfc, !PT ;  /* 0x0000000110947812 */ /* 0x000fe400078efcff */
[----:B------:R-:W-:Y:S01]  /*1570*/  SEL R149, RZ, 0x1, P0 ;  /* 0x00000001ff957807 */ /* 0x000fe20000000000 */
[----:B------:R-:W-:Y:S01]  /*1580*/  IMAD.IADD R140, R140, 0x1, -R5 ;  /* 0x000000018c8c7824 */ /* 0x000fe200078e0a05 */
[----:B-1----:R-:W-:Y:S01]  /*1590*/  ULEA UR40, UR4, UR40, 0x18 ;  /* 0x0000002804287291 */ /* 0x002fe2000f8ec03f */
[----:B------:R-:W-:Y:S01]  /*15a0*/  SHF.R.S32.HI R5, RZ, 0x5, R0 ;  /* 0x00000005ff057819 */ /* 0x000fe20000011400 */
[----:B------:R-:W-:Y:S01]  /*15b0*/  IMAD.U32 R144, RZ, RZ, UR41 ;  /* 0x00000029ff907e24 */ /* 0x000fe2000f8e00ff */
[----:B------:R-:W-:Y:S01]  /*15c0*/  ULDC UR4, c[0x0][0x284] ;  /* 0x0000a10000047ab9 */ /* 0x000fe20000000800 */
[----:B------:R-:W-:Y:S01]  /*15d0*/  UIADD3 UR42, UR40, 0x40, URZ ;  /* 0x00000040282a7890 */ /* 0x000fe2000fffe03f */
[--C-:B------:R-:W-:Y:S01]  /*15e0*/  SHF.R.S32.HI R141, RZ, 0x1f, R140.reuse ;  /* 0x0000001fff8d7819 */ /* 0x100fe2000001148c */
[----:B------:R-:W-:Y:S01]  /*15f0*/  IMAD R147, R5, -0x10, -R140 ;  /* 0xfffffff005937824 */ /* 0x000fe200078e0a8c */
[----:B------:R-:W-:-:S02]  /*1600*/  LOP3.LUT R146, R144, 0x8, RZ, 0xc0, !PT ;  /* 0x0000000890927812 */ /* 0x000fc400078ec0ff */
[----:B------:R-:W-:Y:S01]  /*1610*/  LOP3.LUT R144, R144, 0x8, RZ, 0xc, !PT ;  /* 0x0000000890907812 */ /* 0x000fe200078e0cff */
[----:B------:R-:W-:Y:S01]  /*1620*/  IMAD.U32 R143, RZ, RZ, UR42 ;  /* 0x0000002aff8f7e24 */ /* 0x000fe2000f8e00ff */
[----:B------:R-:W-:Y:S01]  /*1630*/  LOP3.LUT R146, R146, 0x18, RZ, 0x3c, !PT ;  /* 0x0000001892927812 */ /* 0x000fe200078e3cff */
[----:B------:R-:W-:-:S04]  /*1640*/  IMAD.WIDE R140, R5, 0x10, R140 ;  /* 0x00000010058c7825 */ /* 0x000fc800078e028c */
[----:B------:R-:W-:Y:S02]  /*1650*/  VIADD R145, R143, UR41 ;  /* 0x000000298f917c36 */ /* 0x000fe40008000000 */
[----:B------:R-:W-:-:S07]  /*1660*/  VIADD R147, R147, UR4 ;  /* 0x0000000493937c36 */ /* 0x000fce0008000000 */
.L_x_262:
[----:B------:R-:W-:Y:S01]  /*1670*/  SHF.L.U32 R0, R149, 0x1f, RZ ;  /* 0x0000001f95007819 */ /* 0x000fe200000006ff */
[----:B------:R-:W-:Y:S02]  /*1680*/  ULDC UR4, c[0x0][0x28c] ;  /* 0x0000a30000047ab9 */ /* 0x000fe40000000800 */
[----:B------:R-:W-:Y:S01]  /*1690*/  ISETP.LT.AND P1, PT, RZ, UR4, PT ;  /* 0x00000004ff007c0c */ /* 0x000fe2000bf21270 */
[----:B------:R-:W1:Y:S02]  /*16a0*/  SYNCS.PHASECHK.TRANS64.TRYWAIT P0, [R143+UR41], R0 ;  /* 0x000000008f0075a7 */ /* 0x000e640008000169 */
[----:B-1-3--:R-:W-:Y:S10]  /*16b0*/  @!P0 BRA `(.L_x_19) ;  /* 0x000000bc00988947 */ /* 0x00aff40003800000 */
.L_x_283:
[----:B------:R-:W-:Y:S05]  /*16c0*/  @P1 BRA `(.L_x_20) ;  /* 0x0000000000401947 */ /* 0x000fea0003800000 */
[----:B-1----:R-:W-:Y:S01]  /*16d0*/  MOV R0, 0x0 ;  /* 0x0000000000007802 */ /* 0x002fe20000000f00 */
[----:B------:R-:W-:Y:S01]  /*16e0*/  ULDC.64 UR4, c[0x4][0x68] ;  /* 0x01001a0000047ab9 */ /* 0x000fe20000000a00 */
[----:B------:R-:W-:Y:S01]  /*16f0*/  ULDC.64 UR6, c[0x4][0x8] ;  /* 0x0100020000067ab9 */ /* 0x000fe20000000a00 */
[----:B------:R-:W-:Y:S01]  /*1700*/  IMAD.U32 R4, RZ, RZ, UR4 ;  /* 0x00000004ff047e24 */ /* 0x000fe2000f8e00ff */
[----:B------:R1:W2:Y:S01]  /*1710*/  LDC.64 R14, c[0x4][R0] ;  /* 0x01000000000e7b82 */ /* 0x0002a20000000a00 */
[----:B------:R-:W-:Y:S01]  /*1720*/  IMAD.U32 R5, RZ, RZ, UR5 ;  /* 0x00000005ff057e24 */ /* 0x000fe2000f8e00ff */
[----:B------:R-:W-:Y:S01]  /*1730*/  ULDC.64 UR4, c[0x4][0x70] ;  /* 0x01001c0000047ab9 */ /* 0x000fe20000000a00 */
[----:B------:R-:W-:Y:S02]  /*1740*/  IMAD.U32 R10, RZ, RZ, UR6 ;  /* 0x00000006ff0a7e24 */ /* 0x000fe4000f8e00ff */
[----:B------:R-:W-:Y:S02]  /*1750*/  IMAD.U32 R6, RZ, RZ, UR4 ;  /* 0x00000004ff067e24 */ /* 0x000fe4000f8e00ff */
[----:B------:R-:W-:-:S02]  /*1760*/  IMAD.U32 R7, RZ, RZ, UR5 ;  /* 0x00000005ff077e24 */ /* 0x000fc4000f8e00ff */
[----:B------:R-:W-:Y:S02]  /*1770*/  IMAD.U32 R11, RZ, RZ, UR7 ;  /* 0x00000007ff0b7e24 */ /* 0x000fe4000f8e00ff */
[----:B------:R-:W-:Y:S02]  /*1780*/  IMAD.MOV.U32 R8, RZ, RZ, 0x1e1 ;  /* 0x000001e1ff087424 */ /* 0x000fe400078e00ff */
[----:B0-----:R-:W-:Y:S02]  /*1790*/  IMAD.MOV.U32 R12, RZ, RZ, 0x1 ;  /* 0x00000001ff0c7424 */ /* 0x001fe400078e00ff */
[----:B-1----:R-:W-:-:S07]  /*17a0*/  IMAD.MOV.U32 R13, RZ, RZ, RZ ;  /* 0x000000ffff0d7224 */ /* 0x002fce00078e00ff */
[----:B------:R-:W-:-:S07]  /*17b0*/  LEPC R20, `(.L_x_20) ;  /* 0x000000001014794e */ /* 0x000fce0000000000 */
[----:B--2--5:R-:W-:Y:S05]  /*17c0*/  CALL.ABS.NOINC R14 ;  /* 0x000000000e007343 */ /* 0x024fea0003c00000 */
.L_x_20:
[----:B------:R-:W-:-:S13]  /*17d0*/  ISETP.NE.AND P0, PT, R148, 0x3, PT ;  /* 0x000000039400780c */ /* 0x000fda0003f05270 */
[----:B------:R-:W-:Y:S05]  /*17e0*/  @!P0 BRA `(.L_x_21) ;  /* 0x0000000000048947 */ /* 0x000fea0003800000 */
[----:B------:R-:W-:Y:S01]  /*17f0*/  BPT.TRAP 0x1 ;  /* 0x000000040000795c */ /* 0x000fe20000300000 */
.L_x_21:
[----:B------:R-:W-:Y:S02]  /*1800*/  IMAD.U32 R3, RZ, RZ, UR36 ;  /* 0x00000024ff037e24 */ /* 0x000fe4000f8e00ff */
[----:B-1----:R-:W-:-:S03]  /*1810*/  IMAD.U32 R0, RZ, RZ, UR37 ;  /* 0x00000025ff007e24 */ /* 0x002fc6000f8e00ff */
[----:B------:R-:W-:Y:S02]  /*1820*/  LEA R3, R3, UR40, 0x3 ;  /* 0x0000002803037c11 */ /* 0x000fe4000f8e18ff */
[----:B------:R-:W-:-:S04]  /*1830*/  SHF.L.U32 R0, R0, 0x1f, RZ ;  /* 0x0000001f00007819 */ /* 0x000fc800000006ff */
[----:B------:R1:W2:Y:S01]  /*1840*/  SYNCS.PHASECHK.TRANS64.TRYWAIT P1, [R3+URZ], R0 ;  /* 0x00000000030075a7 */ /* 0x0002a2000802017f */
[----:B------:R-:W-:Y:S05]  /*1850*/  @!P0 BRA `(.L_x_22) ;  /* 0x0000000000048947 */ /* 0x000fea0003800000 */
[----:B------:R-:W-:Y:S01]  /*1860*/  BPT.TRAP 0x1 ;  /* 0x000000040000795c */ /* 0x000fe20000300000 */
.L_x_22:
[----:B------:R-:W-:-:S05]  /*1870*/  IMAD.U32 R4, RZ, RZ, UR43 ;  /* 0x0000002bff047e24 */ /* 0x000fca000f8e00ff */
[----:B------:R-:W-:Y:S01]  /*1880*/  ISETP.GE.AND P2, PT, R4, 0x1, PT ;  /* 0x000000010400780c */ /* 0x000fe20003f46270 */
[----:B--2---:R-:W-:-:S12]  /*1890*/  @P1 BRA `(.L_x_23) ;  /* 0x0000000000081947 */ /* 0x004fd80003800000 */
[----:B------:R-:W2:Y:S02]  /*18a0*/  SYNCS.PHASECHK.TRANS64.TRYWAIT P1, [R3+URZ], R0 ;  /* 0x00000000030075a7 */ /* 0x000ea4000802017f */
[----:B--2---:R-:W-:Y:S05]  /*18b0*/  @!P1 BRA `(.L_x_24) ;  /* 0x000000bc002c9947 */ /* 0x004fea0003800000 */
.L_x_23:
[----:B------:R-:W-:Y:S05]  /*18c0*/  WARPSYNC.ALL ;  /* 0x0000000000007948 */ /* 0x000fea0003800000 */
[----:B------:R-:W-:Y:S01]  /*18d0*/  UIADD3 UR5, UR40, 0x100, URZ ;  /* 0x0000010028057890 */ /* 0x000fe2000fffe03f */
[----:B------:R-:W-:Y:S01]  /*18e0*/  WARPGROUP.ARRIVE ;  /* 0x00000000000079c5 */ /* 0x000fe20000000000 */
[----:B------:R-:W-:Y:S02]  /*18f0*/  UIADD3 UR4, UR40, 0xc100, URZ ;  /* 0x0000c10028047890 */ /* 0x000fe4000fffe03f */
[----:B------:R-:W-:Y:S02]  /*1900*/  USHF.R.U32.HI UR5, URZ, 0x4, UR5 ;  /* 0x000000043f057899 */ /* 0x000fe40008011605 */
[----:B------:R-:W-:-:S02]  /*1910*/  USHF.R.U32.HI UR4, URZ, 0x4, UR4 ;  /* 0x000000043f047899 */ /* 0x000fc40008011604 */
[----:B------:R-:W-:Y:S02]  /*1920*/  ULOP3.LUT UR5, UR5, 0x3fff, URZ, 0xc0, !UPT ;  /* 0x00003fff05057892 */ /* 0x000fe4000f8ec03f */
[----:B------:R-:W-:Y:S02]  /*1930*/  ULOP3.LUT UR4, UR4, 0x3fff, URZ, 0xc0, !UPT ;  /* 0x00003fff04047892 */ /* 0x000fe4000f8ec03f */
[----:B------:R-:W-:Y:S02]  /*1940*/  ULOP3.LUT UR8, UR5, 0x10000, URZ, 0xfc, !UPT ;  /* 0x0001000005087892 */ /* 0x000fe4000f8efc3f */
[----:B------:R-:W-:Y:S02]  /*1950*/  ULOP3.LUT UR9, UR4, 0x10000, URZ, 0xfc, !UPT ;  /* 0x0001000004097892 */ /* 0x000fe4000f8efc3f */
[----:B------:R-:W-:Y:S02]  /*1960*/  ULEA UR6, UR36, UR8, 0xa ;  /* 0x0000000824067291 */ /* 0x000fe4000f8e503f */
[----:B------:R-:W-:Y:S01]  /*1970*/  UIMAD UR4, UR36, 0xe00, UR9 ;  /* 0x00000e00240478a4 */ /* 0x000fe2000f8e0209 */
[----:B------:R-:W-:Y:S01]  /*1980*/  UMOV UR13, 0x40000040 ;  /* 0x40000040000d7882 */ /* 0x000fe20000000000 */
[----:B------:R-:W-:-:S02]  /*1990*/  UMOV UR15, 0x40000040 ;  /* 0x40000040000f7882 */ /* 0x000fc40000000000 */
[----:B------:R-:W-:Y:S01]  /*19a0*/  UIADD3 UR5, UR4, 0x100, URZ ;  /* 0x0000010004057890 */ /* 0x000fe2000fffe03f */
[----:B------:R-:W-:Y:S02]  /*19b0*/  UMOV UR12, UR6 ;  /* 0x00000006000c7c82 */ /* 0x000fe40008000000 */
[----:B------:R-:W-:Y:S01]  /*19c0*/  UMOV UR14, UR4 ;  /* 0x00000004000e7c82 */ /* 0x000fe20008000000 */
[----:B------:R-:W-:Y:S01]  /*19d0*/  UIADD3 UR7, UR4, 0x200, URZ ;  /* 0x0000020004077890 */ /* 0x000fe2000fffe03f */
[----:B------:R-:W-:Y:S01]  /*19e0*/  HGMMA.64x32x16.F32 R120, gdesc[UR12], RZ, !UPT, gsb0 ;  /* 0x006000000c7879f0 */ /* 0x000fe2000c0008ff */
[----:B------:R-:W-:Y:S01]  /*19f0*/  UMOV UR15, 0x40000040 ;  /* 0x40000040000f7882 */ /* 0x000fe20000000000 */
[----:B------:R-:W-:Y:S01]  /*1a00*/  UMOV UR14, UR5 ;  /* 0x00000005000e7c82 */ /* 0x000fe20008000000 */
[----:B------:R-:W-:Y:S02]  /*1a10*/  UIADD3 UR10, UR4, 0x300, URZ ;  /* 0x00000300040a7890 */ /* 0x000fe4000fffe03f */
[----:B------:R-:W-:Y:S01]  /*1a20*/  UIADD3 UR5, UR4, 0x400, URZ ;  /* 0x0000040004057890 */ /* 0x000fe2000fffe03f */
[----:B------:R-:W-:-:S02]  /*1a30*/  WARPGROUP.DEPBAR.LE gsb0, 0x0 ;  /* 0x00008000000079c5 */ /* 0x000fc40000010000 */
[----:B------:R-:W-:-:S06]  /*1a40*/  WARPGROUP.ARRIVE ;  /* 0x00000000000079c5 */ /* 0x000fcc0000000000 */
[----:B------:R-:W-:Y:S01]  /*1a50*/  HGMMA.64x32x16.F32 R104, gdesc[UR12], RZ, !UPT, gsb0 ;  /* 0x006000000c6879f0 */ /* 0x000fe2000c0008ff */
[----:B------:R-:W-:Y:S01]  /*1a60*/  UMOV UR14, UR7 ;  /* 0x00000007000e7c82 */ /* 0x000fe20008000000 */
[----:B------:R-:W-:Y:S01]  /*1a70*/  UMOV UR15, 0x40000040 ;  /* 0x40000040000f7882 */ /* 0x000fe20000000000 */
[----:B------:R-:W-:Y:S01]  /*1a80*/  UIADD3 UR7, UR4, 0x500, URZ ;  /* 0x0000050004077890 */ /* 0x000fe2000fffe03f */
[----:B------:R-:W-:Y:S02]  /*1a90*/  WARPGROUP.DEPBAR.LE gsb0, 0x0 ;  /* 0x00008000000079c5 */ /* 0x000fe40000010000 */
        /* <DEDUP_REMOVED lines=26> */
[----:B------:R-:W-:Y:S02]  /*1c40*/  UIADD3 UR12, UR6, 0x2, URZ ;  /* 0x00000002060c7890 */ /* 0x000fe4000fffe03f */
[----:B------:R-:W-:Y:S01]  /*1c50*/  UIADD3 UR14, UR4, 0x2, URZ ;  /* 0x00000002040e7890 */ /* 0x000fe2000fffe03f */
[----:B------:R-:W-:Y:S01]  /*1c60*/  UMOV UR13, 0x40000040 ;  /* 0x40000040000d7882 */ /* 0x000fe20000000000 */
[----:B------:R-:W-:Y:S01]  /*1c70*/  UMOV UR15, 0x40000040 ;  /* 0x40000040000f7882 */ /* 0x000fe20000000000 */
[----:B------:R-:W-:Y:S02]  /*1c80*/  WARPGROUP.DEPBAR.LE gsb0, 0x0 ;  /* 0x00008000000079c5 */ /* 0x000fe40000010000 */
[----:B------:R-:W-:-:S06]  /*1c90*/  WARPGROUP.ARRIVE ;  /* 0x00000000000079c5 */ /* 0x000fcc0000000000 */
[----:B------:R-:W-:Y:S01]  /*1ca0*/  HGMMA.64x32x16.F32 R120, gdesc[UR12], R120, gsb0 ;  /* 0x006000000c7879f0 */ /* 0x000fe20008000878 */
[----:B------:R-:W-:Y:S01]  /*1cb0*/  UMOV UR14, UR5 ;  /* 0x00000005000e7c82 */ /* 0x000fe20008000000 */
[----:B------:R-:W-:Y:S01]  /*1cc0*/  UMOV UR15, 0x40000040 ;  /* 0x40000040000f7882 */ /* 0x000fe20000000000 */
[----:B------:R-:W-:Y:S01]  /*1cd0*/  UIADD3 UR5, UR4, 0x402, URZ ;  /* 0x0000040204057890 */ /* 0x000fe2000fffe03f */
        /* <DEDUP_REMOVED lines=244> */
[----:B------:R-:W-:Y:S02]  /*2c20*/  WARPGROUP.DEPBAR.LE gsb0, 0x0 ;  /* 0x00008000000079c5 */ /* 0x000fe40000010000 */
[----:B------:R-:W-:-:S06]  /*2c30*/  WARPGROUP.ARRIVE ;  /* 0x00000000000079c5 */ /* 0x000fcc0000000000 */
[----:B------:R-:W-:Y:S01]  /*2c40*/  HGMMA.64x32x16.F32 R24, gdesc[UR12], R24, gsb0 ;  /* 0x006000000c1879f0 */ /* 0x000fe20008000818 */
[----:B------:R-:W-:Y:S02]  /*2c50*/  UIADD3 UR12, UR6, 0x206, URZ ;  /* 0x00000206060c7890 */ /* 0x000fe4000fffe03f */
[----:B------:R-:W-:Y:S01]  /*2c60*/  UIADD3 UR14, UR4, 0x706, URZ ;  /* 0x00000706040e7890 */ /* 0x000fe2000fffe03f */
[----:B------:R-:W-:Y:S01]  /*2c70*/  UMOV UR13, 0x40000040 ;  /* 0x40000040000d7882 */ /* 0x000fe20000000000 */
        /* <DEDUP_REMOVED lines=13> */
[----:B------:R-:W-:Y:S02]  /*2d50*/  UIADD3 UR6, UR4, 0xc06, URZ ;  /* 0x00000c0604067890 */ /* 0x000fe4000fffe03f */
        /* <DEDUP_REMOVED lines=23> */
[----:B------:R-:W-:Y:S03]  /*2ed0*/  HGMMA.64x32x16.F32 R24, gdesc[UR12], R24, gsb0 ;  /* 0x006000000c1879f0 */ /* 0x000fe60008000818 */
[----:B------:R-:W-:Y:S02]  /*2ee0*/  WARPGROUP.DEPBAR.LE gsb0, 0x0 ;  /* 0x00008000000079c5 */ /* 0x000fe40000010000 */
[----:B------:R-:W-:Y:S05]  /*2ef0*/  @!P2 BRA `(.L_x_25) ;  /* 0x000000180004a947 */ /* 0x000fea0003800000 */
[----:B------:R-:W-:Y:S01]  /*2f00*/  UIADD3 UR10, UR36, 0x1, URZ ;  /* 0x00000001240a7890 */ /* 0x000fe2000fffe03f */
[----:B-12---:R-:W-:Y:S02]  /*2f10*/  IMAD.U32 R0, RZ, RZ, UR43 ;  /* 0x0000002bff007e24 */ /* 0x006fe4000f8e00ff */
[----:B------:R-:W-:Y:S01]  /*2f20*/  IMAD.U32 R3, RZ, RZ, UR36 ;  /* 0x00000024ff037e24 */ /* 0x000fe2000f8e00ff */
[----:B------:R-:W-:-:S04]  /*2f30*/  UISETP.NE.AND UP0, UPT, UR10, 0x3, UPT ;  /* 0x000000030a00788c */ /* 0x000fc8000bf05270 */
[----:B------:R-:W-:Y:S02]  /*2f40*/  USEL UR4, URZ, 0x1, UP0 ;  /* 0x000000013f047887 */ /* 0x000fe40008000000 */
[----:B------:R-:W-:Y:S02]  /*2f50*/  USEL UR10, UR10, URZ, UP0 ;  /* 0x0000003f0a0a7287 */ /* 0x000fe40008000000 */
[----:B------:R-:W-:-:S06]  /*2f60*/  ULOP3.LUT UR4, UR37, UR4, URZ, 0x3c, !UPT ;  /* 0x0000000425047292 */ /* 0x000fcc000f8e3c3f */
[----:B------:R-:W-:-:S07]  /*2f70*/  IMAD.U32 R6, RZ, RZ, UR4 ;  /* 0x00000004ff067e24 */ /* 0x000fce000f8e00ff */
.L_x_32:
[----:B------:R-:W-:Y:S05]  /*2f80*/  @!P0 BRA `(.L_x_26) ;  /* 0x0000000000048947 */ /* 0x000fea0003800000 */
[----:B------:R-:W-:Y:S01]  /*2f90*/  BPT.TRAP 0x1 ;  /* 0x000000040000795c */ /* 0x000fe20000300000 */
.L_x_26:
[----:B------:R-:W-:Y:S01]  /*2fa0*/  ULEA UR4, UR10, UR40, 0x3 ;  /* 0x000000280a047291 */ /* 0x000fe2000f8e183f */
[----:B------:R-:W-:-:S08]  /*2fb0*/  SHF.L.U32 R4, R6, 0x1f, RZ ;  /* 0x0000001f06047819 */ /* 0x000fd000000006ff */
[----:B------:R1:W2:Y:S01]  /*2fc0*/  SYNCS.PHASECHK.TRANS64.TRYWAIT P1, [UR4], R4 ;  /* 0x00000004ff0075a7 */ /* 0x0002a20008020144 */
[----:B------:R-:W-:Y:S05]  /*2fd0*/  @!P0 BRA `(.L_x_27) ;  /* 0x0000000000048947 */ /* 0x000fea0003800000 */
[----:B------:R-:W-:Y:S01]  /*2fe0*/  BPT.TRAP 0x1 ;  /* 0x000000040000795c */ /* 0x000fe20000300000 */
.L_x_27:
[----:B--2---:R-:W-:Y:S05]  /*2ff0*/  @P1 BRA `(.L_x_28) ;  /* 0x0000000000081947 */ /* 0x004fea0003800000 */
[----:B------:R-:W2:Y:S02]  /*3000*/  SYNCS.PHASECHK.TRANS64.TRYWAIT P1, [UR4], R4 ;  /* 0x00000004ff0075a7 */ /* 0x000ea40008020144 */
[----:B--2---:R-:W-:Y:S05]  /*3010*/  @!P1 BRA `(.L_x_29) ;  /* 0x000000a400689947 */ /* 0x004fea0003800000 */
.L_x_28:
[----:B------:R-:W-:Y:S01]  /*3020*/  ULEA UR12, UR10, UR8, 0xa ;  /* 0x000000080a0c7291 */ /* 0x000fe2000f8e503f */
[----:B------:R-:W-:Y:S01]  /*3030*/  WARPGROUP.ARRIVE ;  /* 0x00000000000079c5 */ /* 0x000fe20000000000 */
[----:B------:R-:W-:Y:S01]  /*3040*/  UIMAD UR11, UR10, 0xe00, UR9 ;  /* 0x00000e000a0b78a4 */ /* 0x000fe2000f8e0209 */
[----:B------:R-:W-:Y:S01]  /*3050*/  UMOV UR5, 0x40000040 ;  /* 0x4000004000057882 */ /* 0x000fe20000000000 */
[----:B------:R-:W-:Y:S02]  /*3060*/  UMOV UR7, 0x40000040 ;  /* 0x4000004000077882 */ /* 0x000fe40000000000 */
[----:B------:R-:W-:Y:S01]  /*3070*/  UIADD3 UR13, UR11, 0x100, URZ ;  /* 0x000001000b0d7890 */ /* 0x000fe2000fffe03f */
[----:B------:R-:W-:Y:S02]  /*3080*/  UMOV UR4, UR12 ;  /* 0x0000000c00047c82 */ /* 0x000fe40008000000 */
[----:B------:R-:W-:Y:S01]  /*3090*/  UMOV UR6, UR11 ;  /* 0x0000000b00067c82 */ /* 0x000fe20008000000 */
[----:B------:R-:W-:Y:S01]  /*30a0*/  UIADD3 UR14, UR11, 0x200, URZ ;  /* 0x000002000b0e7890 */ /* 0x000fe2000fffe03f */
[----:B------:R-:W-:Y:S01]  /*30b0*/  HGMMA.64x32x16.F32 R120, gdesc[UR4], R120, gsb0 ;  /* 0x00600000047879f0 */ /* 0x000fe20008000878 */
[----:B------:R-:W-:Y:S01]  /*30c0*/  UMOV UR7, 0x40000040 ;  /* 0x4000004000077882 */ /* 0x000fe20000000000 */
[----:B------:R-:W-:Y:S01]  /*30d0*/  UMOV UR6, UR13 ;  /* 0x0000000d00067c82 */ /* 0x000fe20008000000 */
[----:B------:R-:W-:-:S02]  /*30e0*/  UIADD3 UR15, UR11, 0x300, URZ ;  /* 0x000003000b0f7890 */ /* 0x000fc4000fffe03f */
        /* <DEDUP_REMOVED lines=334> */
[----:B------:R-:W-:Y:S01]  /*45d0*/  BPT.TRAP 0x1 ;  /* 0x000000040000795c */ /* 0x000fe20000300000 */
.L_x_30:
[----:B------:R-:W-:-:S13]  /*45e0*/  ISETP.NE.AND P1, PT, R137, RZ, PT ;  /* 0x000000ff8900720c */ /* 0x000fda0003f25270 */
[----:B-12---:R-:W-:-:S05]  /*45f0*/  @P1 LEA R4, R3, UR40, 0x3 ;  /* 0x0000002803041c11 */ /* 0x006fca000f8e18ff */
[----:B------:R-:W-:-:S05]  /*4600*/  @P1 VIADD R5, R4, 0x18 ;  /* 0x0000001804051836 */ /* 0x000fca0000000000 */
[----:B------:R-:W-:-:S04]  /*4610*/  @P1 PRMT R5, R136, 0x654, R5 ;  /* 0x0000065488051816 */ /* 0x000fc80000000005 */
[----:B------:R1:W-:Y:S01]  /*4620*/  @P1 SYNCS.ARRIVE.TRANS64.RED.A1T0 RZ, [R5+URZ], RZ ;  /* 0x000000ff05ff19a7 */ /* 0x0003e2000810043f */
[----:B------:R-:W-:-:S13]  /*4630*/  ISETP.GT.U32.AND P1, PT, R16, 0x1, PT ;  /* 0x000000011000780c */ /* 0x000fda0003f24070 */
[----:B-1----:R-:W-:Y:S05]  /*4640*/  @P1 BRA `(.L_x_31) ;  /* 0x0000000000041947 */ /* 0x002fea0003800000 */
[----:B------:R-:W-:Y:S01]  /*4650*/  BPT.TRAP 0x1 ;  /* 0x000000040000795c */ /* 0x000fe20000300000 */
.L_x_31:
[----:B------:R-:W-:Y:S01]  /*4660*/  UIADD3 UR10, UR10, 0x1, URZ ;  /* 0x000000010a0a7890 */ /* 0x000fe2000fffe03f */
[C---:B------:R-:W-:Y:S01]  /*4670*/  ISETP.GT.AND P2, PT, R0.reuse, 0x1, PT ;  /* 0x000000010000780c */ /* 0x040fe20003f44270 */
[----:B------:R-:W-:Y:S02]  /*4680*/  VIADD R3, R3, 0x1 ;  /* 0x0000000103037836 */ /* 0x000fe40000000000 */
[----:B------:R-:W-:Y:S01]  /*4690*/  UISETP.NE.AND UP0, UPT, UR10, 0x3, UPT ;  /* 0x000000030a00788c */ /* 0x000fe2000bf05270 */
[----:B------:R-:W-:Y:S02]  /*46a0*/  VIADD R0, R0, 0xffffffff ;  /* 0xffffffff00007836 */ /* 0x000fe40000000000 */
[C---:B------:R-:W-:Y:S01]  /*46b0*/  ISETP.NE.AND P1, PT, R3.reuse, 0x3, PT ;  /* 0x000000030300780c */ /* 0x040fe20003f25270 */
[----:B------:R-:W-:Y:S02]  /*46c0*/  USEL UR4, URZ, 0x1, UP0 ;  /* 0x000000013f047887 */ /* 0x000fe40008000000 */
[----:B------:R-:W-:Y:S01]  /*46d0*/  USEL UR10, UR10, URZ, UP0 ;  /* 0x0000003f0a0a7287 */ /* 0x000fe20008000000 */
[----:B------:R-:W-:-:S03]  /*46e0*/  SEL R3, R3, RZ, P1 ;  /* 0x000000ff03037207 */ /* 0x000fc60000800000 */
[----:B------:R-:W-:Y:S01]  /*46f0*/  LOP3.LUT R6, R6, UR4, RZ, 0x3c, !PT ;  /* 0x0000000406067c12 */ /* 0x000fe2000f8e3cff */
[----:B------:R-:W-:Y:S07]  /*4700*/  @P2 BRA `(.L_x_32) ;  /* 0xffffffe8001c2947 */ /* 0x000fee000383ffff */
.L_x_25:
[----:B-12---:R-:W1:Y:S01]  /*4710*/  LDC R0, c[0x0][0x28c] ;  /* 0x0000a300ff007b82 */ /* 0x006e620000000800 */
[----:B------:R2:W-:Y:S01]  /*4720*/  SYNCS.ARRIVE.TRANS64.A1T0 RZ, [R144+UR42], RZ ;  /* 0x000000ff90ff79a7 */ /* 0x0005e2000810002a */
[----:B-1----:R-:W-:-:S13]  /*4730*/  ISETP.GE.AND P1, PT, R0, 0x1, PT ;  /* 0x000000010000780c */ /* 0x002fda0003f26270 */
[----:B--2---:R-:W-:Y:S05]  /*4740*/  @!P1 BRA `(.L_x_33) ;  /* 0x0000000000449947 */ /* 0x004fea0003800000 */
[----:B------:R-:W-:Y:S05]  /*4750*/  @!P0 BRA `(.L_x_34) ;  /* 0x0000000000048947 */ /* 0x000fea0003800000 */
[----:B------:R-:W-:Y:S01]  /*4760*/  BPT.TRAP 0x1 ;  /* 0x000000040000795c */ /* 0x000fe20000300000 */
.L_x_34:
[----:B------:R-:W-:-:S13]  /*4770*/  ISETP.NE.AND P0, PT, R137, RZ, PT ;  /* 0x000000ff8900720c */ /* 0x000fda0003f05270 */
[----:B------:R-:W-:-:S05]  /*4780*/  VOTEU.ANY UP0, P0 ;  /* 0x00000000003f7886 */ /* 0x000fca0000000100 */
[----:B------:R-:W-:-:S06]  /*4790*/  @UP0 UIADD3 UR4, UR43, UR36, URZ ;  /* 0x000000242b040290 */ /* 0x000fcc000fffe03f */
[----:B------:R-:W-:Y:S02]  /*47a0*/  IMAD.U32 R4, RZ, RZ, UR4 ;  /* 0x00000004ff047e24 */ /* 0x000fe4000f8e00ff */
[----:B------:R-:W-:Y:S02]  /*47b0*/  IMAD.U32 R3, RZ, RZ, UR4 ;  /* 0x00000004ff037e24 */ /* 0x000fe4000f8e00ff */
[----:B------:R-:W-:-:S05]  /*47c0*/  @P0 IMAD.WIDE.U32 R4, R4, -0x55555555, RZ ;  /* 0xaaaaaaab04040825 */ /* 0x000fca00078e00ff */
[----:B------:R-:W-:-:S05]  /*47d0*/  @P0 SHF.R.U32.HI R0, RZ, 0x1, R5 ;  /* 0x00000001ff000819 */ /* 0x000fca0000011605 */
[----:B------:R-:W-:-:S05]  /*47e0*/  @P0 IMAD R0, R0, -0x3, R3 ;  /* 0xfffffffd00000824 */ /* 0x000fca00078e0203 */
[----:B------:R-:W-:-:S05]  /*47f0*/  @P0 LEA R0, R0, UR40, 0x3 ;  /* 0x0000002800000c11 */ /* 0x000fca000f8e18ff */
[----:B------:R-:W-:-:S05]  /*4800*/  @P0 VIADD R3, R0, 0x18 ;  /* 0x0000001800030836 */ /* 0x000fca0000000000 */
[----:B------:R-:W-:-:S04]  /*4810*/  @P0 PRMT R3, R136, 0x654, R3 ;  /* 0x0000065488030816 */ /* 0x000fc80000000003 */
[----:B------:R1:W-:Y:S01]  /*4820*/  @P0 SYNCS.ARRIVE.TRANS64.RED.A1T0 RZ, [R3+URZ], RZ ;  /* 0x000000ff03ff09a7 */ /* 0x0003e2000810043f */
[----:B------:R-:W-:-:S13]  /*4830*/  ISETP.GT.U32.AND P0, PT, R16, 0x1, PT ;  /* 0x000000011000780c */ /* 0x000fda0003f04070 */
[----:B-1----:R-:W-:Y:S05]  /*4840*/  @P0 BRA `(.L_x_33) ;  /* 0x0000000000040947 */ /* 0x002fea0003800000 */
[----:B------:R-:W-:Y:S01]  /*4850*/  BPT.TRAP 0x1 ;  /* 0x000000040000795c */ /* 0x000fe20000300000 */
.L_x_33:
[----:B------:R-:W-:Y:S01]  /*4860*/  SHF.L.U32 R0, R149, 0x1f, RZ ;  /* 0x0000001f95007819 */ /* 0x000fe200000006ff */
[----:B------:R-:W-:Y:S01]  /*4870*/  UIADD3 UR36, UR39, UR36, URZ ;  /* 0x0000002427247290 */ /* 0x000fe2000fffe03f */
[----:B------:R-:W1:Y:S01]  /*4880*/  LDC R9, c[0x0][0x288] ;  /* 0x0000a200ff097b82 */ /* 0x000e620000000800 */
[----:B------:R-:W-:Y:S01]  /*4890*/  UISETP.GE.U32.AND UP1, UPT, UR39, 0x3, UPT ;  /* 0x000000032700788c */ /* 0x000fe2000bf26070 */
[----:B------:R-:W-:Y:S01]  /*48a0*/  IMAD.SHL.U32 R10, R142, 0x2, RZ ;  /* 0x000000028e0a7824 */ /* 0x000fe200078e00ff */
[----:B------:R-:W-:Y:S02]  /*48b0*/  UISETP.GT.U32.AND UP0, UPT, UR36, 0x2, UPT ;  /* 0x000000022400788c */ /* 0x000fe4000bf04070 */
[----:B------:R-:W-:Y:S02]  /*48c0*/  UIMAD.WIDE.U32 UR4, UR36, -0x55555555, URZ ;  /* 0xaaaaaaab240478a5 */ /* 0x000fe4000f8e003f */
[----:B------:R-:W-:Y:S01]  /*48d0*/  UISETP.LT.U32.AND UP0, UPT, UR39, 0x3, UP0 ;  /* 0x000000032700788c */ /* 0x000fe20008701070 */
[----:B------:R-:W2:Y:S01]  /*48e0*/  SYNCS.PHASECHK.TRANS64.TRYWAIT P0, [R143+UR41+0x10], R0 ;  /* 0x000010008f0075a7 */ /* 0x000ea20008000169 */
[----:B------:R-:W-:Y:S01]  /*48f0*/  USHF.R.U32.HI UR4, URZ, 0x1, UR5 ;  /* 0x000000013f047899 */ /* 0x000fe20008011605 */
[----:B------:R-:W-:Y:S01]  /*4900*/  SHF.R.S32.HI R11, RZ, 0x1f, R10 ;  /* 0x0000001fff0b7819 */ /* 0x000fe2000001140a */
[----:B------:R-:W-:-:S02]  /*4910*/  USEL UR6, URZ, 0x1, !UP0 ;  /* 0x000000013f067887 */ /* 0x000fc4000c000000 */
[----:B------:R-:W-:Y:S02]  /*4920*/  UIMAD UR36, UR4, -0x3, UR36 ;  /* 0xfffffffd042478a4 */ /* 0x000fe4000f8e0224 */
[----:B------:R-:W-:-:S04]  /*4930*/  ULOP3.LUT UR37, UR37, UR6, URZ, 0x3c, !UPT ;  /* 0x0000000625257292 */ /* 0x000fc8000f8e3c3f */
[----:B------:R-:W-:Y:S01]  /*4940*/  @UP1 ULOP3.LUT UR37, UR37, 0x1, UR4, 0x78, !UPT ;  /* 0x0000000125251892 */ /* 0x000fe2000f8e7804 */
[----:B-12---:R-:W-:Y:S11]  /*4950*/  @!P0 BRA `(.L_x_35) ;  /* 0x0000008c00308947 */ /* 0x006ff60003800000 */
.L_x_284:
[----:B------:R-:W-:Y:S01]  /*4960*/  IMAD.SHL.U32 R8, R19, 0x40, RZ ;  /* 0x0000004013087824 */ /* 0x000fe200078e00ff */
[----:B------:R-:W-:Y:S01]  /*4970*/  ULDC UR6, c[0x0][0x284] ;  /* 0x0000a10000067ab9 */ /* 0x000fe20000000800 */
[----:B------:R-:W-:Y:S01]  /*4980*/  IMAD R14, R22, 0xe0, RZ ;  /* 0x000000e0160e7824 */ /* 0x000fe200078e02ff */
[----:B------:R-:W-:Y:S01]  /*4990*/  SHF.R.S32.HI R153, RZ, 0x1f, R2 ;  /* 0x0000001fff997819 */ /* 0x000fe20000011402 */
[----:B------:R-:W-:Y:S01]  /*49a0*/  ULDC.64 UR4, c[0x0][0x5d0] ;  /* 0x0001740000047ab9 */ /* 0x000fe20000000a00 */
[----:B------:R-:W-:Y:S01]  /*49b0*/  ISETP.GE.AND P0, PT, R8, UR6, PT ;  /* 0x0000000608007c0c */ /* 0x000fe2000bf06270 */
[----:B------:R-:W-:Y:S01]  /*49c0*/  IMAD.WIDE.U32 R4, R2, UR4, R10 ;  /* 0x0000000402047c25 */ /* 0x000fe2000f8e000a */
[----:B------:R-:W-:Y:S02]  /*49d0*/  SHF.R.S32.HI R15, RZ, 0x1f, R14 ;  /* 0x0000001fff0f7819 */ /* 0x000fe4000001140e */
[C---:B------:R-:W-:Y:S01]  /*49e0*/  ISETP.GE.OR P0, PT, R14.reuse, R9, P0 ;  /* 0x000000090e00720c */ /* 0x040fe20000706670 */
[----:B------:R-:W-:Y:S01]  /*49f0*/  IMAD R3, R153, UR4, RZ ;  /* 0x0000000499037c24 */ /* 0x000fe2000f8e02ff */
[----:B------:R-:W-:-:S03]  /*4a00*/  IADD3 R6, P1, R14, R4, RZ ;  /* 0x000000040e067210 */ /* 0x000fc60007f3e0ff */
[----:B------:R-:W-:-:S05]  /*4a10*/  IMAD R3, R2, UR5, R3 ;  /* 0x0000000502037c24 */ /* 0x000fca000f8e0203 */
[----:B------:R-:W-:-:S03]  /*4a20*/  IADD3.X R7, R15, R5, R3, P1, !PT ;  /* 0x000000050f077210 */ /* 0x000fc60000ffe403 */
[----:B------:R-:W-:Y:S05]  /*4a30*/  @P0 BRA `(.L_x_36) ;  /* 0x0000007000ec0947 */ /* 0x000fea0003800000 */
[----:B------:R-:W2:Y:S01]  /*4a40*/  LDC.64 R4, c[0x0][0x5c8] ;  /* 0x00017200ff047b82 */ /* 0x000ea20000000a00 */
[----:B-----5:R-:W-:Y:S01]  /*4a50*/  FSETP.NEU.AND P0, PT, R139, RZ, PT ;  /* 0x000000ff8b00720b */ /* 0x020fe20003f0d000 */
[----:B------:R-:W-:Y:S01]  /*4a60*/  IMAD R3, R142, -0x2, R9 ;  /* 0xfffffffe8e037824 */ /* 0x000fe200078e0209 */
[----:B------:R-:W-:Y:S01]  /*4a70*/  BSSY B0, `(.L_x_36) ;  /* 0x0000737000007945 */ /* 0x000fe20003800000 */
[----:B------:R-:W-:-:S04]  /*4a80*/  IMAD.WIDE R150, R19, 0x40, R140 ;  /* 0x0000004013967825 */ /* 0x000fc800078e028c */
[----:B-1----:R-:W-:Y:S02]  /*4a90*/  IMAD.IADD R0, R3, 0x1, -R14 ;  /* 0x0000000103007824 */ /* 0x002fe400078e0a0e */
[----:B------:R-:W-:-:S03]  /*4aa0*/  IMAD.IADD R3, R147, 0x1, -R8 ;  /* 0x0000000193037824 */ /* 0x000fc600078e0a08 */
[----:B------:R-:W-:-:S04]  /*4ab0*/  ISETP.GT.AND P1, PT, R0, RZ, PT ;  /* 0x000000ff0000720c */ /* 0x000fc80003f24270 */
[----:B------:R-:W-:Y:S01]  /*4ac0*/  ISETP.GT.AND P2, PT, R3, RZ, P1 ;  /* 0x000000ff0300720c */ /* 0x000fe20000f44270 */
[-C--:B--2---:R-:W-:Y:S02]  /*4ad0*/  IMAD R8, R151, R4.reuse, RZ ;  /* 0x0000000497087224 */ /* 0x084fe400078e02ff */
[----:B------:R-:W-:-:S04]  /*4ae0*/  IMAD.WIDE.U32 R6, R150, R4, R6 ;  /* 0x0000000496067225 */ /* 0x000fc800078e0006 */
[----:B------:R-:W-:-:S04]  /*4af0*/  IMAD R9, R150, R5, R8 ;  /* 0x0000000596097224 */ /* 0x000fc800078e0208 */
[----:B------:R-:W-:Y:S01]  /*4b00*/  IMAD.IADD R9, R7, 0x1, R9 ;  /* 0x0000000107097824 */ /* 0x000fe200078e0209 */
[----:B------:R-:W-:Y:S06]  /*4b10*/  @!P0 BRA `(.L_x_37) ;  /* 0x0000004800f88947 */ /* 0x000fec0003800000 */
[----:B------:R-:W1:Y:S01]  /*4b20*/  LDC.64 R20, c[0x0][0x5b8] ;  /* 0x00016e00ff147b82 */ /* 0x000e620000000a00 */
[----:B------:R-:W-:-:S07]  /*4b30*/  ULDC.64 UR4, c[0x0][0x5c0] ;  /* 0x0001700000047ab9 */ /* 0x000fce0000000a00 */
[----:B------:R-:W2:Y:S08]  /*4b40*/  LDC.64 R160, c[0x0][0x5b0] ;  /* 0x00016c00ffa07b82 */ /* 0x000eb00000000a00 */
[----:B0-----:R-:W0:Y:S01]  /*4b50*/  LDC.64 R12, c[0x0][0x5a8] ;  /* 0x00016a00ff0c7b82 */ /* 0x001e220000000a00 */
[-C--:B-1----:R-:W-:Y:S02]  /*4b60*/  IMAD R7, R153, R20.reuse, RZ ;  /* 0x0000001499077224 */ /* 0x082fe400078e02ff */
[----:B------:R-:W-:-:S04]  /*4b70*/  IMAD.WIDE.U32 R152, R2, R20, R10 ;  /* 0x0000001402987225 */ /* 0x000fc800078e000a */
[----:B------:R-:W-:Y:S01]  /*4b80*/  IMAD R159, R2, R21, R7 ;  /* 0x00000015029f7224 */ /* 0x000fe200078e0207 */
[----:B------:R-:W-:Y:S01]  /*4b90*/  IADD3 R154, P0, R14, R152, RZ ;  /* 0x000000980e9a7210 */ /* 0x000fe20007f1e0ff */
[----:B--2---:R-:W-:-:S03]  /*4ba0*/  IMAD R7, R151, R160, RZ ;  /* 0x000000a097077224 */ /* 0x004fc600078e02ff */
[----:B------:R-:W-:Y:S01]  /*4bb0*/  IADD3.X R155, R15, R153, R159, P0, !PT ;  /* 0x000000990f9b7210 */ /* 0x000fe200007fe49f */
[C---:B------:R-:W-:Y:S02]  /*4bc0*/  IMAD R21, R150.reuse, R161, R7 ;  /* 0x000000a196157224 */ /* 0x040fe400078e0207 */
[----:B------:R-:W-:-:S04]  /*4bd0*/  IMAD.WIDE.U32 R152, R150, R160, R154 ;  /* 0x000000a096987225 */ /* 0x000fc800078e009a */
[----:B------:R-:W-:Y:S01]  /*4be0*/  IMAD.IADD R7, R153, 0x1, R21 ;  /* 0x0000000199077824 */ /* 0x000fe200078e0215 */
[----:B0-----:R-:W-:-:S04]  /*4bf0*/  LEA R156, P0, R152, R12, 0x1 ;  /* 0x0000000c989c7211 */ /* 0x001fc800078008ff */
[----:B------:R-:W-:-:S05]  /*4c00*/  LEA.HI.X R157, R152, R13, R7, 0x1, P0 ;  /* 0x0000000d989d7211 */ /* 0x000fca00000f0c07 */
[----:B------:R-:W2:Y:S01]  /*4c10*/  @P2 LDG.E.LTC128B.U16 R19, desc[UR44][R156.64] ;  /* 0x0000002c9c132981 */ /* 0x000ea2000c1e1520 */
[----:B------:R-:W-:Y:S01]  /*4c20*/  IMAD.WIDE.U32 R152, R150, R160, R14 ;  /* 0x000000a096987225 */ /* 0x000fe200078e000e */
[----:B------:R-:W-:Y:S02]  /*4c30*/  BSSY B1, `(.L_x_38) ;  /* 0x0000014000017945 */ /* 0x000fe40003800000 */
[----:B------:R-:W-:-:S04]  /*4c40*/  IADD3 R152, P0, R10, R152, RZ ;  /* 0x000000980a987210 */ /* 0x000fc80007f1e0ff */
[----:B------:R-:W-:-:S03]  /*4c50*/  IADD3.X R153, R11, R21, R153, P0, !PT ;  /* 0x000000150b997210 */ /* 0x000fc600007fe499 */
[----:B------:R-:W-:-:S04]  /*4c60*/  IMAD.WIDE.U32 R152, R2, R20, R152 ;  /* 0x0000001402987225 */ /* 0x000fc800078e0098 */
[----:B--2---:R-:W-:-:S05]  /*4c70*/  HADD2.F32 R8, -RZ, R19.H0_H0 ;  /* 0x20000013ff087230 */ /* 0x004fca0000004100 */
[----:B------:R-:W-:Y:S01]  /*4c80*/  FMUL R7, R8, R139 ;  /* 0x0000008b08077220 */ /* 0x000fe20000400000 */
[----:B------:R-:W-:-:S03]  /*4c90*/  LEA R8, P0, R6, UR4, 0x1 ;  /* 0x0000000406087c11 */ /* 0x000fc6000f8008ff */
[----:B------:R-:W-:Y:S01]  /*4ca0*/  FFMA R7, R120, R138, R7 ;  /* 0x0000008a78077223 */ /* 0x000fe20000000007 */
[----:B------:R-:W-:Y:S02]  /*4cb0*/  LEA.HI.X R9, R6, UR5, R9, 0x1, P0 ;  /* 0x0000000506097c11 */ /* 0x000fe400080f0c09 */
[----:B------:R-:W-:Y:S02]  /*4cc0*/  ISETP.GT.AND P0, PT, R0, 0x1, PT ;  /* 0x000000010000780c */ /* 0x000fe40003f04270 */
[----:B------:R-:W-:Y:S01]  /*4cd0*/  F2FP.F16.F32.PACK_AB R22, RZ, R7 ;  /* 0x00000007ff16723e */ /* 0x000fe200000000ff */
[----:B------:R-:W-:Y:S01]  /*4ce0*/  IMAD.IADD R7, R159, 0x1, R153 ;  /* 0x000000019f077824 */ /* 0x000fe200078e0299 */
[----:B------:R-:W-:Y:S02]  /*4cf0*/  ISETP.GT.AND P3, PT, R3, RZ, P0 ;  /* 0x000000ff0300720c */ /* 0x000fe40000764270 */
[----:B------:R-:W-:Y:S01]  /*4d00*/  LEA R6, P4, R152, R12, 0x1 ;  /* 0x0000000c98067211 */ /* 0x000fe200078808ff */
[----:B------:R0:W-:Y:S01]  /*4d10*/  @P2 STG.E.U16 desc[UR44][R8.64], R22 ;  /* 0x0000001608002986 */ /* 0x0001e2000c10152c */
[----:B------:R-:W-:-:S02]  /*4d20*/  SHF.L.U64.HI R153, R160, 0x3, R161 ;  /* 0x00000003a0997819 */ /* 0x000fc400000102a1 */
[----:B------:R-:W-:Y:S01]  /*4d30*/  LEA.HI.X R7, R152, R13, R7, 0x1, P4 ;  /* 0x0000000d98077211 */ /* 0x000fe200020f0c07 */
[----:B------:R-:W-:-:S06]  /*4d40*/  IMAD.SHL.U32 R152, R160, 0x8, RZ ;  /* 0x00000008a0987824 */ /* 0x000fcc00078e00ff */
[----:B------:R-:W-:Y:S05]  /*4d50*/  @!P3 BRA `(.L_x_39) ;  /* 0x000000000004b947 */ /* 0x000fea0003800000 */
[----:B------:R1:W5:Y:S02]  /*4d60*/  LDG.E.LTC128B.U16 R19, desc[UR44][R6.64+0x2] ;  /* 0x0000022c06137981 */ /* 0x000364000c1e1520 */
.L_x_39:
[----:B------:R-:W-:Y:S05]  /*4d70*/  BSYNC B1 ;  /* 0x0000000000017941 */ /* 0x000fea0003800000 */
.L_x_38:
[----:B0----5:R-:W-:Y:S01]  /*4d80*/  HADD2.F32 R22, -RZ, R19.H0_H0 ;  /* 0x20000013ff167230 */ /* 0x021fe20000004100 */
[----:B------:R-:W-:Y:S01]  /*4d90*/  ISETP.GT.AND P1, PT, R3, 0x8, P1 ;  /* 0x000000080300780c */ /* 0x000fe20000f24270 */
[----:B------:R-:W-:-:S04]  /*4da0*/  IMAD.WIDE.U32 R152, R150, R160, R152 ;  /* 0x000000a096987225 */ /* 0x000fc800078e0098 */
[----:B------:R-:W-:Y:S01]  /*4db0*/  FMUL R22, R22, R139 ;  /* 0x0000008b16167220 */ /* 0x000fe20000400000 */
[----:B------:R-:W-:Y:S01]  /*4dc0*/  IMAD.IADD R151, R21, 0x1, R153 ;  /* 0x0000000115977824 */ /* 0x000fe200078e0299 */
[----:B------:R-:W-:Y:S02]  /*4dd0*/  IADD3 R21, P2, R154, R152, RZ ;  /* 0x000000989a157210 */ /* 0x000fe40007f5e0ff */
[----:B------:R-:W-:-:S03]  /*4de0*/  FFMA R22, R121, R138, R22 ;  /* 0x0000008a79167223 */ /* 0x000fc60000000016 */
[----:B------:R-:W-:Y:S01]  /*4df0*/  IMAD.X R154, R151, 0x1, R155, P2 ;  /* 0x00000001979a7824 */ /* 0x000fe200010e069b */
[C---:B------:R-:W-:Y:S02]  /*4e00*/  LEA R120, P2, R21.reuse, R12, 0x1 ;  /* 0x0000000c15787211 */ /* 0x040fe400078408ff */
[----:B------:R-:W-:Y:S02]  /*4e10*/  F2FP.F16.F32.PACK_AB R22, RZ, R22 ;  /* 0x00000016ff16723e */ /* 0x000fe400000000ff */
[----:B------:R-:W-:-:S03]  /*4e20*/  LEA.HI.X R121, R21, R13, R154, 0x1, P2 ;  /* 0x0000000d15797211 */ /* 0x000fc600010f0c9a */
[----:B------:R0:W-:Y:S04]  /*4e30*/  @P3 STG.E.U16 desc[UR44][R8.64+0x2], R22 ;  /* 0x0000021608003986 */ /* 0x0001e8000c10152c */
[----:B------:R-:W2:Y:S01]  /*4e40*/  @P1 LDG.E.LTC128B.U16 R19, desc[UR44][R120.64] ;  /* 0x0000002c78131981 */ /* 0x000ea2000c1e1520 */
[----:B------:R-:W-:Y:S01]  /*4e50*/  IADD3 R10, P2, P3, R10, R152, R14 ;  /* 0x000000980a0a7210 */ /* 0x000fe20007b5e00e */
[----:B------:R-:W-:Y:S01]  /*4e60*/  BSSY B1, `(.L_x_40) ;  /* 0x0000011000017945 */ /* 0x000fe20003800000 */
[----:B------:R-:W-:Y:S02]  /*4e70*/  SHF.L.U64.HI R5, R4, 0x4, R5 ;  /* 0x0000000404057819 */ /* 0x000fe40000010205 */
[----:B------:R-:W-:Y:S02]  /*4e80*/  IADD3.X R11, R11, R151, R15, P2, P3 ;  /* 0x000000970b0b7210 */ /* 0x000fe400017e640f */
[----:B------:R-:W-:Y:S01]  /*4e90*/  ISETP.GT.AND P0, PT, R3, 0x8, P0 ;  /* 0x000000080300780c */ /* 0x000fe20000704270 */
[----:B------:R-:W-:Y:S01]  /*4ea0*/  IMAD.WIDE.U32 R20, R2, R20, R10 ;  /* 0x0000001402147225 */ /* 0x000fe200078e000a */
[----:B------:R-:W-:-:S03]  /*4eb0*/  LEA R10, P2, R4, R8, 0x4 ;  /* 0x00000008040a7211 */ /* 0x000fc600078420ff */
[----:B------:R-:W-:Y:S01]  /*4ec0*/  IMAD.IADD R2, R159, 0x1, R21 ;  /* 0x000000019f027824 */ /* 0x000fe200078e0215 */
[----:B------:R-:W-:Y:S01]  /*4ed0*/  LEA R4, P3, R20, R12, 0x1 ;  /* 0x0000000c14047211 */ /* 0x000fe200078608ff */
[----:B------:R-:W-:-:S03]  /*4ee0*/  IMAD.X R11, R5, 0x1, R9, P2 ;  /* 0x00000001050b7824 */ /* 0x000fc600010e0609 */
[----:B------:R-:W-:Y:S01]  /*4ef0*/  LEA.HI.X R5, R20, R13, R2, 0x1, P3 ;  /* 0x0000000d14057211 */ /* 0x000fe200018f0c02 */
[----:B--2---:R-:W-:-:S05]  /*4f00*/  HADD2.F32 R14, -RZ, R19.H0_H0 ;  /* 0x20000013ff0e7230 */ /* 0x004fca0000004100 */
[----:B------:R-:W-:-:S04]  /*4f10*/  FMUL R15, R14, R139 ;  /* 0x0000008b0e0f7220 */ /* 0x000fc80000400000 */
[----:B------:R-:W-:-:S05]  /*4f20*/  FFMA R15, R122, R138, R15 ;  /* 0x0000008a7a0f7223 */ /* 0x000fca000000000f */
[----:B------:R-:W-:-:S05]  /*4f30*/  F2FP.F16.F32.PACK_AB R15, RZ, R15 ;  /* 0x0000000fff0f723e */ /* 0x000fca00000000ff */
[----:B------:R0:W-:Y:S01]  /*4f40*/  @P1 STG.E.U16 desc[UR44][R10.64], R15 ;  /* 0x0000000f0a001986 */ /* 0x0001e2000c10152c */
[----:B------:R-:W-:Y:S05]  /*4f50*/  @!P0 BRA `(.L_x_41) ;  /* 0x0000000000048947 */ /* 0x000fea0003800000 */
[----:B------:R2:W5:Y:S02]  /*4f60*/  LDG.E.LTC128B.U16 R19, desc[UR44][R4.64+0x2] ;  /* 0x0000022c04137981 */ /* 0x000564000c1e1520 */
.L_x_41:
[----:B------:R-:W-:Y:S05]  /*4f70*/  BSYNC B1 ;  /* 0x0000000000017941 */ /* 0x000fea0003800000 */
.L_x_40:
[----:B-----5:R-:W-:Y:S01]  /*4f80*/  HADD2.F32 R2, -RZ, R19.H0_H0 ;  /* 0x20000013ff027230 */ /* 0x020fe20000004100 */
[----:B------:R-:W-:Y:S01]  /*4f90*/  ISETP.GT.AND P1, PT, R0, 0x8, PT ;  /* 0x000000080000780c */ /* 0x000fe20003f24270 */
[----:B------:R-:W-:Y:S03]  /*4fa0*/  BSSY B1, `(.L_x_42) ;  /* 0x0000008000017945 */ /* 0x000fe60003800000 */
[----:B------:R-:W-:Y:S01]  /*4fb0*/  FMUL R2, R2, R139 ;  /* 0x0000008b02027220 */ /* 0x000fe20000400000 */
[----:B------:R-:W-:-:S03]  /*4fc0*/  ISETP.GT.AND P2, PT, R3, RZ, P1 ;  /* 0x000000ff0300720c */ /* 0x000fc60000f44270 */
[----:B------:R-:W-:-:S05]  /*4fd0*/  FFMA R2, R123, R138, R2 ;  /* 0x0000008a7b027223 */ /* 0x000fca0000000002 */
[----:B------:R-:W-:-:S05]  /*4fe0*/  F2FP.F16.F32.PACK_AB R2, RZ, R2 ;  /* 0x00000002ff02723e */ /* 0x000fca00000000ff */
[----:B------:R3:W-:Y:S01]  /*4ff0*/  @P0 STG.E.U16 desc[UR44][R10.64+0x2], R2 ;  /* 0x000002020a000986 */ /* 0x0007e2000c10152c */
[----:B------:R-:W-:Y:S05]  /*5000*/  @!P2 BRA `(.L_x_43) ;  /* 0x000000000004a947 */ /* 0x000fea0003800000 */
[----:B------:R4:W5:Y:S02]  /*5010*/  LDG.E.LTC128B.U16 R19, desc[UR44][R6.64+0x10] ;  /* 0x0000102c06137981 */ /* 0x000964000c1e1520 */
.L_x_43:
[----:B------:R-:W-:Y:S05]  /*5020*/  BSYNC B1 ;  /* 0x0000000000017941 */ /* 0x000fea0003800000 */
.L_x_42:
[----:B---3-5:R-:W-:Y:S01]  /*5030*/  HADD2.F32 R2, -RZ, R19.H0_H0 ;  /* 0x20000013ff027230 */ /* 0x028fe20000004100 */
        /* <DEDUP_REMOVED lines=9> */
.L_x_45:
[----:B------:R-:W-:Y:S05]  /*50d0*/  BSYNC B1 ;  /* 0x0000000000017941 */ /* 0x000fea0003800000 */
.L_x_44:
[----:B-----5:R-:W-:Y:S01]  /*50e0*/  HADD2.F32 R2, -RZ, R19.H0_H0 ;  /* 0x20000013ff027230 */ /* 0x020fe20000004100 */
[----:B------:R-:W-:Y:S01]  /*50f0*/  ISETP.GT.AND P1, PT, R3, 0x8, P1 ;  /* 0x000000080300780c */ /* 0x000fe20000f24270 */
[----:B------:R-:W-:Y:S03]  /*5100*/  BSSY B1, `(.L_x_46) ;  /* 0x0000007000017945 */ /* 0x000fe60003800000 */
[----:B------:R-:W-:-:S04]  /*5110*/  FMUL R2, R2, R139 ;  /* 0x0000008b02027220 */ /* 0x000fc80000400000 */
[----:B------:R-:W-:-:S05]  /*5120*/  FFMA R2, R125, R138, R2 ;  /* 0x0000008a7d027223 */ /* 0x000fca0000000002 */
[----:B------:R-:W-:-:S05]  /*5130*/  F2FP.F16.F32.PACK_AB R2, RZ, R2 ;  /* 0x00000002ff02723e */ /* 0x000fca00000000ff */
[----:B------:R0:W-:Y:S01]  /*5140*/  @P3 STG.E.U16 desc[UR44][R8.64+0x12], R2 ;  /* 0x0000120208003986 */ /* 0x0001e2000c10152c */
[----:B------:R-:W-:Y:S05]  /*5150*/  @!P1 BRA `(.L_x_47) ;  /* 0x0000000000049947 */ /* 0x000fea0003800000 */
[----:B------:R0:W5:Y:S02]  /*5160*/  LDG.E.LTC128B.U16 R19, desc[UR44][R4.64+0x10] ;  /* 0x0000102c04137981 */ /* 0x000164000c1e1520 */
.L_x_47:
[----:B------:R-:W-:Y:S05]  /*5170*/  BSYNC B1 ;  /* 0x0000000000017941 */ /* 0x000fea0003800000 */
.L_x_46:
[----:B0----5:R-:W-:Y:S01]  /*5180*/  HADD2.F32 R2, -RZ, R19.H0_H0 ;  /* 0x20000013ff027230 */ /* 0x021fe20000004100 */
[----:B------:R-:W-:Y:S01]  /*5190*/  ISETP.GT.AND P0, PT, R3, 0x8, P0 ;  /* 0x000000080300780c */ /* 0x000fe20000704270 */
[----:B------:R-:W-:Y:S03]  /*51a0*/  BSSY B1, `(.L_x_48) ;  /* 0x0000007000017945 */ /* 0x000fe60003800000 */
[----:B---3--:R-:W-:-:S04]  /*51b0*/  FMUL R13, R2, R139 ;  /* 0x0000008b020d7220 */ /* 0x008fc80000400000 */
[----:B------:R-:W-:-:S05]  /*51c0*/  FFMA R13, R126, R138, R13 ;  /* 0x0000008a7e0d7223 */ /* 0x000fca000000000d */
[----:B------:R-:W-:-:S05]  /*51d0*/  F2FP.F16.F32.PACK_AB R13, RZ, R13 ;  /* 0x0000000dff0d723e */ /* 0x000fca00000000ff */
[----:B------:R0:W-:Y:S01]  /*51e0*/  @P1 STG.E.U16 desc[UR44][R10.64+0x10], R13 ;  /* 0x0000100d0a001986 */ /* 0x0001e2000c10152c */
[----:B------:R-:W-:Y:S05]  /*51f0*/  @!P0 BRA `(.L_x_49) ;  /* 0x0000000000048947 */ /* 0x000fea0003800000 */
[----:B------:R3:W5:Y:S02]  /*5200*/  LDG.E.LTC128B.U16 R19, desc[UR44][R4.64+0x12] ;  /* 0x0000122c04137981 */ /* 0x000764000c1e1520 */
.L_x_49:
[----:B------:R-:W-:Y:S05]  /*5210*/  BSYNC B1 ;  /* 0x0000000000017941 */ /* 0x000fea0003800000 */
.L_x_48:
        /* <DEDUP_REMOVED lines=10> */
.L_x_51:
[----:B------:R-:W-:Y:S05]  /*52c0*/  BSYNC B1 ;  /* 0x0000000000017941 */ /* 0x000fea0003800000 */
.L_x_50:
[----:B0----5:R-:W-:Y:S01]  /*52d0*/  HADD2.F32 R2, -RZ, R19.H0_H0 ;  /* 0x20000013ff027230 */ /* 0x021fe20000004100 */
        /* <DEDUP_REMOVED lines=9> */
.L_x_53:
[----:B------:R-:W-:Y:S05]  /*5370*/  BSYNC B1 ;  /* 0x0000000000017941 */ /* 0x000fea0003800000 */
.L_x_52:
        /* <DEDUP_REMOVED lines=9> */
.L_x_55:
[----:B------:R-:W-:Y:S05]  /*5410*/  BSYNC B1 ;  /* 0x0000000000017941 */ /* 0x000fea0003800000 */
.L_x_54:
[----:B0----5:R-:W-:Y:S01]  /*5420*/  HADD2.F32 R2, -RZ, R19.H0_H0 ;  /* 0x20000013ff027230 */ /* 0x021fe20000004100 */
        /* <DEDUP_REMOVED lines=8> */
.L_x_57:
[----:B------:R-:W-:Y:S05]  /*54b0*/  BSYNC B1 ;  /* 0x0000000000017941 */ /* 0x000fea0003800000 */
.L_x_56:
        /* <DEDUP_REMOVED lines=10> */
.L_x_59:
[----:B------:R-:W-:Y:S05]  /*5560*/  BSYNC B1 ;  /* 0x0000000000017941 */ /* 0x000fea0003800000 */
.L_x_58:
        /* <DEDUP_REMOVED lines=10> */
.L_x_61:
[----:B------:R-:W-:Y:S05]  /*5610*/  BSYNC B1 ;  /* 0x0000000000017941 */ /* 0x000fea0003800000 */
.L_x_60:
        /* <DEDUP_REMOVED lines=9> */
.L_x_63:
[----:B------:R-:W-:Y:S05]  /*56b0*/  BSYNC B1 ;  /* 0x0000000000017941 */ /* 0x000fea0003800000 */
.L_x_62:
        /* <DEDUP_REMOVED lines=9> */
.L_x_65:
[----:B------:R-:W-:Y:S05]  /*5750*/  BSYNC B1 ;  /* 0x0000000000017941 */ /* 0x000fea0003800000 */
.L_x_64:
        /* <DEDUP_REMOVED lines=10> */
.L_x_67:
[----:B------:R-:W-:Y:S05]  /*5800*/  BSYNC B1 ;  /* 0x0000000000017941 */ /* 0x000fea0003800000 */
.L_x_66:
        /* <DEDUP_REMOVED lines=10> */
.L_x_69:
[----:B------:R-:W-:Y:S05]  /*58b0*/  BSYNC B1 ;  /* 0x0000000000017941 */ /* 0x000fea0003800000 */
.L_x_68:
        /* <DEDUP_REMOVED lines=9> */
.L_x_71:
[----:B------:R-:W-:Y:S05]  /*5950*/  BSYNC B1 ;  /* 0x0000000000017941 */ /* 0x000fea0003800000 */
.L_x_70:
        /* <DEDUP_REMOVED lines=9> */
.L_x_73:
[----:B------:R-:W-:Y:S05]  /*59f0*/  BSYNC B1 ;  /* 0x0000000000017941 */ /* 0x000fea0003800000 */
.L_x_72:
        /* <DEDUP_REMOVED lines=10> */
.L_x_75:
[----:B------:R-:W-:Y:S05]  /*5aa0*/  BSYNC B1 ;  /* 0x0000000000017941 */ /* 0x000fea0003800000 */
.L_x_74:
        /* <DEDUP_REMOVED lines=10> */
.L_x_77:
[----:B------:R-:W-:Y:S05]  /*5b50*/  BSYNC B1 ;  /* 0x0000000000017941 */ /* 0x000fea0003800000 */
.L_x_76:
        /* <DEDUP_REMOVED lines=9> */
.L_x_79:
[----:B------:R-:W-:Y:S05]  /*5bf0*/  BSYNC B1 ;  /* 0x0000000000017941 */ /* 0x000fea0003800000 */
.L_x_78:
        /* <DEDUP_REMOVED lines=9> */
.L_x_81:
[----:B------:R-:W-:Y:S05]  /*5c90*/  BSYNC B1 ;  /* 0x0000000000017941 */ /* 0x000fea0003800000 */
.L_x_80:
        /* <DEDUP_REMOVED lines=10> */
.L_x_83:
[----:B------:R-:W-:Y:S05]  /*5d40*/  BSYNC B1 ;  /* 0x0000000000017941 */ /* 0x000fea0003800000 */
.L_x_82:
        /* <DEDUP_REMOVED lines=10> */
.L_x_85:
[----:B------:R-:W-:Y:S05]  /*5df0*/  BSYNC B1 ;  /* 0x0000000000017941 */ /* 0x000fea0003800000 */
.L_x_84:
        /* <DEDUP_REMOVED lines=9> */
.L_x_87:
[----:B------:R-:W-:Y:S05]  /*5e90*/  BSYNC B1 ;  /* 0x0000000000017941 */ /* 0x000fea0003800000 */
.L_x_86:
        /* <DEDUP_REMOVED lines=9> */
.L_x_89:
[----:B------:R-:W-:Y:S05]  /*5f30*/  BSYNC B1 ;  /* 0x0000000000017941 */ /* 0x000fea0003800000 */
.L_x_88:
        /* <DEDUP_REMOVED lines=10> */
.L_x_91:
[----:B------:R-:W-:Y:S05]  /*5fe0*/  BSYNC B1 ;  /* 0x0000000000017941 */ /* 0x000fea0003800000 */
.L_x_90:
        /* <DEDUP_REMOVED lines=10> */
.L_x_93:
[----:B------:R-:W-:Y:S05]  /*6090*/  BSYNC B1 ;  /* 0x0000000000017941 */ /* 0x000fea0003800000 */
.L_x_92:
        /* <DEDUP_REMOVED lines=9> */
.L_x_95:
[----:B------:R-:W-:Y:S05]  /*6130*/  BSYNC B1 ;  /* 0x0000000000017941 */ /* 0x000fea0003800000 */
.L_x_94:
        /* <DEDUP_REMOVED lines=9> */
.L_x_97:
[----:B------:R-:W-:Y:S05]  /*61d0*/  BSYNC B1 ;  /* 0x0000000000017941 */ /* 0x000fea0003800000 */
.L_x_96:
        /* <DEDUP_REMOVED lines=10> */
.L_x_99:
[----:B------:R-:W-:Y:S05]  /*6280*/  BSYNC B1 ;  /* 0x0000000000017941 */ /* 0x000fea0003800000 */
.L_x_98:
        /* <DEDUP_REMOVED lines=10> */
.L_x_101:
[----:B------:R-:W-:Y:S05]  /*6330*/  BSYNC B1 ;  /* 0x0000000000017941 */ /* 0x000fea0003800000 */
.L_x_100:
        /* <DEDUP_REMOVED lines=9> */
.L_x_103:
[----:B------:R-:W-:Y:S05]  /*63d0*/  BSYNC B1 ;  /* 0x0000000000017941 */ /* 0x000fea0003800000 */
.L_x_102:
        /* <DEDUP_REMOVED lines=9> */
.L_x_105:
[----:B------:R-:W-:Y:S05]  /*6470*/  BSYNC B1 ;  /* 0x0000000000017941 */ /* 0x000fea0003800000 */
.L_x_104:
        /* <DEDUP_REMOVED lines=10> */
.L_x_107:
[----:B------:R-:W-:Y:S05]  /*6520*/  BSYNC B1 ;  /* 0x0000000000017941 */ /* 0x000fea0003800000 */
.L_x_106:
        /* <DEDUP_REMOVED lines=10> */
.L_x_109:
[----:B------:R-:W-:Y:S05]  /*65d0*/  BSYNC B1 ;  /* 0x0000000000017941 */ /* 0x000fea0003800000 */
.L_x_108:
        /* <DEDUP_REMOVED lines=9> */
.L_x_111:
[----:B------:R-:W-:Y:S05]  /*6670*/  BSYNC B1 ;  /* 0x0000000000017941 */ /* 0x000fea0003800000 */
.L_x_110:
        /* <DEDUP_REMOVED lines=9> */
.L_x_113:
[----:B------:R-:W-:Y:S05]  /*6710*/  BSYNC B1 ;  /* 0x0000000000017941 */ /* 0x000fea0003800000 */
.L_x_112:
        /* <DEDUP_REMOVED lines=10> */
.L_x_115:
[----:B------:R-:W-:Y:S05]  /*67c0*/  BSYNC B1 ;  /* 0x0000000000017941 */ /* 0x000fea0003800000 */
.L_x_114:
        /* <DEDUP_REMOVED lines=10> */
.L_x_117:
[----:B------:R-:W-:Y:S05]  /*6870*/  BSYNC B1 ;  /* 0x0000000000017941 */ /* 0x000fea0003800000 */
.L_x_116:
        /* <DEDUP_REMOVED lines=9> */
.L_x_119:
[----:B------:R-:W-:Y:S05]  /*6910*/  BSYNC B1 ;  /* 0x0000000000017941 */ /* 0x000fea0003800000 */
.L_x_118:
        /* <DEDUP_REMOVED lines=9> */
.L_x_121:
[----:B------:R-:W-:Y:S05]  /*69b0*/  BSYNC B1 ;  /* 0x0000000000017941 */ /* 0x000fea0003800000 */
.L_x_120:
        /* <DEDUP_REMOVED lines=10> */
.L_x_123:
[----:B------:R-:W-:Y:S05]  /*6a60*/  BSYNC B1 ;  /* 0x0000000000017941 */ /* 0x000fea0003800000 */
.L_x_122:
        /* <DEDUP_REMOVED lines=10> */
.L_x_125:
[----:B------:R-:W-:Y:S05]  /*6b10*/  BSYNC B1 ;  /* 0x0000000000017941 */ /* 0x000fea0003800000 */
.L_x_124:
        /* <DEDUP_REMOVED lines=9> */
.L_x_127:
[----:B------:R-:W-:Y:S05]  /*6bb0*/  BSYNC B1 ;  /* 0x0000000000017941 */ /* 0x000fea0003800000 */
.L_x_126:
        /* <DEDUP_REMOVED lines=9> */
.L_x_129:
[----:B------:R-:W-:Y:S05]  /*6c50*/  BSYNC B1 ;  /* 0x0000000000017941 */ /* 0x000fea0003800000 */
.L_x_128:
        /* <DEDUP_REMOVED lines=10> */
.L_x_131:
[----:B------:R-:W-:Y:S05]  /*6d00*/  BSYNC B1 ;  /* 0x0000000000017941 */ /* 0x000fea0003800000 */
.L_x_130:
        /* <DEDUP_REMOVED lines=10> */
.L_x_133:
[----:B------:R-:W-:Y:S05]  /*6db0*/  BSYNC B1 ;  /* 0x0000000000017941 */ /* 0x000fea0003800000 */
.L_x_132:
        /* <DEDUP_REMOVED lines=9> */
.L_x_135:
[----:B------:R-:W-:Y:S05]  /*6e50*/  BSYNC B1 ;  /* 0x0000000000017941 */ /* 0x000fea0003800000 */
.L_x_134:
        /* <DEDUP_REMOVED lines=9> */
.L_x_137:
[----:B------:R-:W-:Y:S05]  /*6ef0*/  BSYNC B1 ;  /* 0x0000000000017941 */ /* 0x000fea0003800000 */
.L_x_136:
        /* <DEDUP_REMOVED lines=10> */
.L_x_139:
[----:B------:R-:W-:Y:S05]  /*6fa0*/  BSYNC B1 ;  /* 0x0000000000017941 */ /* 0x000fea0003800000 */
.L_x_138:
        /* <DEDUP_REMOVED lines=10> */
.L_x_141:
[----:B------:R-:W-:Y:S05]  /*7050*/  BSYNC B1 ;  /* 0x0000000000017941 */ /* 0x000fea0003800000 */
.L_x_140:
        /* <DEDUP_REMOVED lines=9> */
.L_x_143:
[----:B------:R-:W-:Y:S05]  /*70f0*/  BSYNC B1 ;  /* 0x0000000000017941 */ /* 0x000fea0003800000 */
.L_x_142:
        /* <DEDUP_REMOVED lines=9> */
.L_x_145:
[----:B------:R-:W-:Y:S05]  /*7190*/  BSYNC B1 ;  /* 0x0000000000017941 */ /* 0x000fea0003800000 */
.L_x_144:
        /* <DEDUP_REMOVED lines=10> */
.L_x_147:
[----:B------:R-:W-:Y:S05]  /*7240*/  BSYNC B1 ;  /* 0x0000000000017941 */ /* 0x000fea0003800000 */
.L_x_146:
        /* <DEDUP_REMOVED lines=10> */
.L_x_149:
[----:B------:R-:W-:Y:S05]  /*72f0*/  BSYNC B1 ;  /* 0x0000000000017941 */ /* 0x000fea0003800000 */
.L_x_148:
        /* <DEDUP_REMOVED lines=9> */
.L_x_151:
[----:B------:R-:W-:Y:S05]  /*7390*/  BSYNC B1 ;  /* 0x0000000000017941 */ /* 0x000fea0003800000 */
.L_x_150:
        /* <DEDUP_REMOVED lines=9> */
.L_x_153:
[----:B------:R-:W-:Y:S05]  /*7430*/  BSYNC B1 ;  /* 0x0000000000017941 */ /* 0x000fea0003800000 */
.L_x_152:
        /* <DEDUP_REMOVED lines=10> */
.L_x_155:
[----:B------:R-:W-:Y:S05]  /*74e0*/  BSYNC B1 ;  /* 0x0000000000017941 */ /* 0x000fea0003800000 */
.L_x_154:
        /* <DEDUP_REMOVED lines=10> */
.L_x_157:
[----:B------:R-:W-:Y:S05]  /*7590*/  BSYNC B1 ;  /* 0x0000000000017941 */ /* 0x000fea0003800000 */
.L_x_156:
        /* <DEDUP_REMOVED lines=9> */
.L_x_159:
[----:B------:R-:W-:Y:S05]  /*7630*/  BSYNC B1 ;  /* 0x0000000000017941 */ /* 0x000fea0003800000 */
.L_x_158:
        /* <DEDUP_REMOVED lines=9> */
.L_x_161:
[----:B------:R-:W-:Y:S05]  /*76d0*/  BSYNC B1 ;  /* 0x0000000000017941 */ /* 0x000fea0003800000 */
.L_x_160:
        /* <DEDUP_REMOVED lines=10> */
.L_x_163:
[----:B------:R-:W-:Y:S05]  /*7780*/  BSYNC B1 ;  /* 0x0000000000017941 */ /* 0x000fea0003800000 */
.L_x_162:
        /* <DEDUP_REMOVED lines=10> */
.L_x_165:
[----:B------:R-:W-:Y:S05]  /*7830*/  BSYNC B1 ;  /* 0x0000000000017941 */ /* 0x000fea0003800000 */
.L_x_164:
        /* <DEDUP_REMOVED lines=9> */
.L_x_167:
[----:B------:R-:W-:Y:S05]  /*78d0*/  BSYNC B1 ;  /* 0x0000000000017941 */ /* 0x000fea0003800000 */
.L_x_166:
        /* <DEDUP_REMOVED lines=9> */
.L_x_169:
[----:B------:R-:W-:Y:S05]  /*7970*/  BSYNC B1 ;  /* 0x0000000000017941 */ /* 0x000fea0003800000 */
.L_x_168:
        /* <DEDUP_REMOVED lines=10> */
.L_x_171:
[----:B------:R-:W-:Y:S05]  /*7a20*/  BSYNC B1 ;  /* 0x0000000000017941 */ /* 0x000fea0003800000 */
.L_x_170:
        /* <DEDUP_REMOVED lines=10> */
.L_x_173:
[----:B------:R-:W-:Y:S05]  /*7ad0*/  BSYNC B1 ;  /* 0x0000000000017941 */ /* 0x000fea0003800000 */
.L_x_172:
        /* <DEDUP_REMOVED lines=9> */
.L_x_175:
[----:B------:R-:W-:Y:S05]  /*7b70*/  BSYNC B1 ;  /* 0x0000000000017941 */ /* 0x000fea0003800000 */
.L_x_174:
        /* <DEDUP_REMOVED lines=9> */
.L_x_177:
[----:B------:R-:W-:Y:S05]  /*7c10*/  BSYNC B1 ;  /* 0x0000000000017941 */ /* 0x000fea0003800000 */
.L_x_176:
        /* <DEDUP_REMOVED lines=10> */
.L_x_179:
[----:B------:R-:W-:Y:S05]  /*7cc0*/  BSYNC B1 ;  /* 0x0000000000017941 */ /* 0x000fea0003800000 */
.L_x_178:
        /* <DEDUP_REMOVED lines=10> */
.L_x_181:
[----:B------:R-:W-:Y:S05]  /*7d70*/  BSYNC B1 ;  /* 0x0000000000017941 */ /* 0x000fea0003800000 */
.L_x_180:
        /* <DEDUP_REMOVED lines=9> */
.L_x_183:
[----:B------:R-:W-:Y:S05]  /*7e10*/  BSYNC B1 ;  /* 0x0000000000017941 */ /* 0x000fea0003800000 */
.L_x_182:
        /* <DEDUP_REMOVED lines=9> */
.L_x_185:
[----:B------:R-:W-:Y:S05]  /*7eb0*/  BSYNC B1 ;  /* 0x0000000000017941 */ /* 0x000fea0003800000 */
.L_x_184:
        /* <DEDUP_REMOVED lines=10> */
.L_x_187:
[----:B------:R-:W-:Y:S05]  /*7f60*/  BSYNC B1 ;  /* 0x0000000000017941 */ /* 0x000fea0003800000 */
.L_x_186:
        /* <DEDUP_REMOVED lines=10> */
.L_x_189:
[----:B------:R-:W-:Y:S05]  /*8010*/  BSYNC B1 ;  /* 0x0000000000017941 */ /* 0x000fea0003800000 */
.L_x_188:
        /* <DEDUP_REMOVED lines=9> */
.L_x_191:
[----:B------:R-:W-:Y:S05]  /*80b0*/  BSYNC B1 ;  /* 0x0000000000017941 */ /* 0x000fea0003800000 */
.L_x_190:
        /* <DEDUP_REMOVED lines=9> */
.L_x_193:
[----:B------:R-:W-:Y:S05]  /*8150*/  BSYNC B1 ;  /* 0x0000000000017941 */ /* 0x000fea0003800000 */
.L_x_192:
        /* <DEDUP_REMOVED lines=10> */
.L_x_195:
[----:B------:R-:W-:Y:S05]  /*8200*/  BSYNC B1 ;  /* 0x0000000000017941 */ /* 0x000fea0003800000 */
.L_x_194:
        /* <DEDUP_REMOVED lines=10> */
.L_x_197:
[----:B------:R-:W-:Y:S05]  /*82b0*/  BSYNC B1 ;  /* 0x0000000000017941 */ /* 0x000fea0003800000 */
.L_x_196:
        /* <DEDUP_REMOVED lines=9> */
.L_x_199:
[----:B------:R-:W-:Y:S05]  /*8350*/  BSYNC B1 ;  /* 0x0000000000017941 */ /* 0x000fea0003800000 */
.L_x_198:
        /* <DEDUP_REMOVED lines=9> */
.L_x_201:
[----:B------:R-:W-:Y:S05]  /*83f0*/  BSYNC B1 ;  /* 0x0000000000017941 */ /* 0x000fea0003800000 */
.L_x_200:
        /* <DEDUP_REMOVED lines=10> */
.L_x_203:
[----:B------:R-:W-:Y:S05]  /*84a0*/  BSYNC B1 ;  /* 0x0000000000017941 */ /* 0x000fea0003800000 */
.L_x_202:
        /* <DEDUP_REMOVED lines=10> */
.L_x_205:
[----:B------:R-:W-:Y:S05]  /*8550*/  BSYNC B1 ;  /* 0x0000000000017941 */ /* 0x000fea0003800000 */
.L_x_204:
        /* <DEDUP_REMOVED lines=9> */
.L_x_207:
[----:B------:R-:W-:Y:S05]  /*85f0*/  BSYNC B1 ;  /* 0x0000000000017941 */ /* 0x000fea0003800000 */
.L_x_206:
        /* <DEDUP_REMOVED lines=9> */
.L_x_209:
[----:B------:R-:W-:Y:S05]  /*8690*/  BSYNC B1 ;  /* 0x0000000000017941 */ /* 0x000fea0003800000 */
.L_x_208:
        /* <DEDUP_REMOVED lines=10> */
.L_x_211:
[----:B------:R-:W-:Y:S05]  /*8740*/  BSYNC B1 ;  /* 0x0000000000017941 */ /* 0x000fea0003800000 */
.L_x_210:
        /* <DEDUP_REMOVED lines=10> */
.L_x_213:
[----:B------:R-:W-:Y:S05]  /*87f0*/  BSYNC B1 ;  /* 0x0000000000017941 */ /* 0x000fea0003800000 */
.L_x_212:
        /* <DEDUP_REMOVED lines=9> */
.L_x_215:
[----:B------:R-:W-:Y:S05]  /*8890*/  BSYNC B1 ;  /* 0x0000000000017941 */ /* 0x000fea0003800000 */
.L_x_214:
        /* <DEDUP_REMOVED lines=9> */
.L_x_217:
[----:B------:R-:W-:Y:S05]  /*8930*/  BSYNC B1 ;  /* 0x0000000000017941 */ /* 0x000fea0003800000 */
.L_x_216:
        /* <DEDUP_REMOVED lines=10> */
.L_x_219:
[----:B------:R-:W-:Y:S05]  /*89e0*/  BSYNC B1 ;  /* 0x0000000000017941 */ /* 0x000fea0003800000 */
.L_x_218:
        /* <DEDUP_REMOVED lines=10> */
.L_x_221:
[----:B------:R-:W-:Y:S05]  /*8a90*/  BSYNC B1 ;  /* 0x0000000000017941 */ /* 0x000fea0003800000 */
.L_x_220:
        /* <DEDUP_REMOVED lines=9> */
.L_x_223:
[----:B------:R-:W-:Y:S05]  /*8b30*/  BSYNC B1 ;  /* 0x0000000000017941 */ /* 0x000fea0003800000 */
.L_x_222:
        /* <DEDUP_REMOVED lines=9> */
.L_x_225:
[----:B------:R-:W-:Y:S05]  /*8bd0*/  BSYNC B1 ;  /* 0x0000000000017941 */ /* 0x000fea0003800000 */
.L_x_224:
        /* <DEDUP_REMOVED lines=10> */
.L_x_227:
[----:B------:R-:W-:Y:S05]  /*8c80*/  BSYNC B1 ;  /* 0x0000000000017941 */ /* 0x000fea0003800000 */
.L_x_226:
        /* <DEDUP_REMOVED lines=10> */
.L_x_229:
[----:B------:R-:W-:Y:S05]  /*8d30*/  BSYNC B1 ;  /* 0x0000000000017941 */ /* 0x000fea0003800000 */
.L_x_228:
        /* <DEDUP_REMOVED lines=9> */
.L_x_231:
[----:B------:R-:W-:Y:S05]  /*8dd0*/  BSYNC B1 ;  /* 0x0000000000017941 */ /* 0x000fea0003800000 */
.L_x_230:
        /* <DEDUP_REMOVED lines=9> */
.L_x_233:
[----:B------:R-:W-:Y:S05]  /*8e70*/  BSYNC B1 ;  /* 0x0000000000017941 */ /* 0x000fea0003800000 */
.L_x_232:
        /* <DEDUP_REMOVED lines=10> */
.L_x_235:
[----:B------:R-:W-:Y:S05]  /*8f20*/  BSYNC B1 ;  /* 0x0000000000017941 */ /* 0x000fea0003800000 */
.L_x_234:
        /* <DEDUP_REMOVED lines=10> */
.L_x_237:
[----:B------:R-:W-:Y:S05]  /*8fd0*/  BSYNC B1 ;  /* 0x0000000000017941 */ /* 0x000fea0003800000 */
.L_x_236:
        /* <DEDUP_REMOVED lines=9> */
.L_x_239:
[----:B------:R-:W-:Y:S05]  /*9070*/  BSYNC B1 ;  /* 0x0000000000017941 */ /* 0x000fea0003800000 */
.L_x_238:
        /* <DEDUP_REMOVED lines=9> */
.L_x_241:
[----:B------:R-:W-:Y:S05]  /*9110*/  BSYNC B1 ;  /* 0x0000000000017941 */ /* 0x000fea0003800000 */
.L_x_240:
        /* <DEDUP_REMOVED lines=10> */
.L_x_243:
[----:B------:R-:W-:Y:S05]  /*91c0*/  BSYNC B1 ;  /* 0x0000000000017941 */ /* 0x000fea0003800000 */
.L_x_242:
        /* <DEDUP_REMOVED lines=10> */
.L_x_245:
[----:B------:R-:W-:Y:S05]  /*9270*/  BSYNC B1 ;  /* 0x0000000000017941 */ /* 0x000fea0003800000 */
.L_x_244:
        /* <DEDUP_REMOVED lines=9> */
.L_x_247:
[----:B------:R-:W-:Y:S05]  /*9310*/  BSYNC B1 ;  /* 0x0000000000017941 */ /* 0x000fea0003800000 */
.L_x_246:
        /* <DEDUP_REMOVED lines=9> */
.L_x_249:
[----:B------:R-:W-:Y:S05]  /*93b0*/  BSYNC B1 ;  /* 0x0000000000017941 */ /* 0x000fea0003800000 */
.L_x_248:
        /* <DEDUP_REMOVED lines=10> */
.L_x_251:
[----:B------:R-:W-:Y:S05]  /*9460*/  BSYNC B1 ;  /* 0x0000000000017941 */ /* 0x000fea0003800000 */
.L_x_250:
        /* <DEDUP_REMOVED lines=10> */
.L_x_253:
[----:B------:R-:W-:Y:S05]  /*9510*/  BSYNC B1 ;  /* 0x0000000000017941 */ /* 0x000fea0003800000 */
.L_x_252:
        /* <DEDUP_REMOVED lines=9> */
.L_x_255:
[----:B------:R-:W-:Y:S05]  /*95b0*/  BSYNC B1 ;  /* 0x0000000000017941 */ /* 0x000fea0003800000 */
.L_x_254:
[----:B0----5:R-:W-:Y:S01]  /*95c0*/  HADD2.F32 R0, -RZ, R19.H0_H0 ;  /* 0x20000013ff007230 */ /* 0x021fe20000004100 */
[----:B------:R-:W-:Y:S01]  /*95d0*/  ISETP.GT.AND P0, PT, R3, 0x8, P0 ;  /* 0x000000080300780c */ /* 0x000fe20000704270 */
[----:B-1--4-:R-:W-:Y:S01]  /*95e0*/  @P1 IMAD.MOV.U32 R6, RZ, RZ, R10 ;  /* 0x000000ffff061224 */ /* 0x012fe200078e000a */
[----:B------:R-:W-:Y:S02]  /*95f0*/  BSSY B1, `(.L_x_256) ;  /* 0x0000009000017945 */ /* 0x000fe40003800000 */
[----:B------:R-:W-:-:S04]  /*9600*/  FMUL R7, R0, R139 ;  /* 0x0000008b00077220 */ /* 0x000fc80000400000 */
[----:B------:R-:W-:-:S05]  /*9610*/  FFMA R7, R38, R138, R7 ;  /* 0x0000008a26077223 */ /* 0x000fca0000000007 */
[----:B------:R-:W-:-:S04]  /*9620*/  F2FP.F16.F32.PACK_AB R7, RZ, R7 ;  /* 0x00000007ff07723e */ /* 0x000fc800000000ff */
[----:B------:R-:W-:Y:S01]  /*9630*/  PRMT R0, R7, 0x7610, R0 ;  /* 0x0000761007007816 */ /* 0x000fe20000000000 */
[----:B------:R-:W-:-:S05]  /*9640*/  @P1 IMAD.MOV.U32 R7, RZ, RZ, R11 ;  /* 0x000000ffff071224 */ /* 0x000fca00078e000b */
[----:B------:R0:W-:Y:S01]  /*9650*/  @P1 STG.E.U16 desc[UR44][R6.64+0x1b0], R0 ;  /* 0x0001b00006001986 */ /* 0x0001e2000c10152c */
[----:B------:R-:W-:Y:S05]  /*9660*/  @!P0 BRA `(.L_x_257) ;  /* 0x0000000000048947 */ /* 0x000fea0003800000 */
[----:B------:R1:W5:Y:S02]  /*9670*/  LDG.E.LTC128B.U16 R19, desc[UR44][R4.64+0x1b2] ;  /* 0x0001b22c04137981 */ /* 0x000364000c1e1520 */
.L_x_257:
[----:B------:R-:W-:Y:S05]  /*9680*/  BSYNC B1 ;  /* 0x0000000000017941 */ /* 0x000fea0003800000 */
.L_x_256:
[----:B------:R-:W-:Y:S05]  /*9690*/  @!P0 BRA `(.L_x_258) ;  /* 0x0000002400d08947 */ /* 0x000fea0003800000 */
[----:B0----5:R-:W-:-:S05]  /*96a0*/  HADD2.F32 R0, -RZ, R19.H0_H0 ;  /* 0x20000013ff007230 */ /* 0x021fca0000004100 */
[----:B------:R-:W-:-:S04]  /*96b0*/  FMUL R0, R0, R139 ;  /* 0x0000008b00007220 */ /* 0x000fc80000400000 */
[----:B------:R-:W-:-:S05]  /*96c0*/  FFMA R0, R39, R138, R0 ;  /* 0x0000008a27007223 */ /* 0x000fca0000000000 */
[----:B------:R-:W-:-:S05]  /*96d0*/  F2FP.F16.F32.PACK_AB R0, RZ, R0 ;  /* 0x00000000ff00723e */ /* 0x000fca00000000ff */
[----:B------:R4:W-:Y:S01]  /*96e0*/  STG.E.U16 desc[UR44][R10.64+0x1b2], R0 ;  /* 0x0001b2000a007986 */ /* 0x0009e2000c10152c */
[----:B------:R-:W-:Y:S05]  /*96f0*/  BRA `(.L_x_258) ;  /* 0x0000002400b87947 */ /* 0x000fea0003800000 */
.L_x_37:
[----:B------:R-:W-:Y:S01]  /*9700*/  ULDC.64 UR4, c[0x0][0x5c0] ;  /* 0x0001700000047ab9 */ /* 0x000fe20000000a00 */
[----:B------:R-:W-:Y:S01]  /*9710*/  ISETP.GT.AND P3, PT, R0, 0x1, PT ;  /* 0x000000010000780c */ /* 0x000fe20003f64270 */
[-C--:B------:R-:W-:Y:S01]  /*9720*/  FMUL R120, R120, R138.reuse ;  /* 0x0000008a78787220 */ /* 0x080fe20000400000 */
[----:B------:R-:W-:Y:S01]  /*9730*/  LEA R8, P0, R6, UR4, 0x1 ;  /* 0x0000000406087c11 */ /* 0x000fe2000f8008ff */
[-C--:B------:R-:W-:Y:S01]  /*9740*/  FMUL R121, R121, R138.reuse ;  /* 0x0000008a79797220 */ /* 0x080fe20000400000 */
[----:B------:R-:W-:Y:S01]  /*9750*/  SHF.L.U64.HI R5, R4, 0x4, R5 ;  /* 0x0000000404057819 */ /* 0x000fe20000010205 */
[-C--:B------:R-:W-:Y:S01]  /*9760*/  FMUL R122, R122, R138.reuse ;  /* 0x0000008a7a7a7220 */ /* 0x080fe20000400000 */
[----:B------:R-:W-:Y:S01]  /*9770*/  LEA.HI.X R9, R6, UR5, R9, 0x1, P0 ;  /* 0x0000000506097c11 */ /* 0x000fe200080f0c09 */
[-C--:B------:R-:W-:Y:S01]  /*9780*/  FMUL R123, R123, R138.reuse ;  /* 0x0000008a7b7b7220 */ /* 0x080fe20000400000 */
[----:B------:R-:W-:Y:S01]  /*9790*/  ISETP.GT.AND P0, PT, R3, RZ, P3 ;  /* 0x000000ff0300720c */ /* 0x000fe20001f04270 */
[----:B------:R-:W-:Y:S01]  /*97a0*/  FMUL R124, R124, R138 ;  /* 0x0000008a7c7c7220 */ /* 0x000fe20000400000 */
[----:B------:R-:W-:Y:S01]  /*97b0*/  F2FP.F16.F32.PACK_AB R120, RZ, R120 ;  /* 0x00000078ff78723e */ /* 0x000fe200000000ff */
[-C--:B------:R-:W-:Y:S01]  /*97c0*/  FMUL R125, R125, R138.reuse ;  /* 0x0000008a7d7d7220 */ /* 0x080fe20000400000 */
[----:B------:R-:W-:Y:S01]  /*97d0*/  F2FP.F16.F32.PACK_AB R121, RZ, R121 ;  /* 0x00000079ff79723e */ /* 0x000fe200000000ff */
[----:B------:R-:W-:Y:S01]  /*97e0*/  FMUL R126, R126, R138 ;  /* 0x0000008a7e7e7220 */ /* 0x000fe20000400000 */
[----:B------:R-:W-:Y:S01]  /*97f0*/  LEA R4, P4, R4, R8, 0x4 ;  /* 0x0000000804047211 */ /* 0x000fe200078820ff */
[----:B------:R-:W-:Y:S01]  /*9800*/  @P2 STG.E.U16 desc[UR44][R8.64], R120 ;  /* 0x0000007808002986 */ /* 0x000fe2000c10152c */
[----:B------:R-:W-:Y:S01]  /*9810*/  ISETP.GT.AND P2, PT, R0, 0x8, PT ;  /* 0x000000080000780c */ /* 0x000fe20003f44270 */
[----:B------:R-:W-:Y:S01]  /*9820*/  FMUL R127, R127, R138 ;  /* 0x0000008a7f7f7220 */ /* 0x000fe20000400000 */
[----:B------:R-:W-:Y:S01]  /*9830*/  ISETP.GT.AND P1, PT, R3, 0x8, P1 ;  /* 0x000000080300780c */ /* 0x000fe20000f24270 */
[--C-:B------:R-:W-:Y:S01]  /*9840*/  IMAD.X R5, R5, 0x1, R9.reuse, P4 ;  /* 0x0000000105057824 */ /* 0x100fe200020e0609 */
[C---:B------:R-:W-:Y:S01]  /*9850*/  ISETP.GT.AND P5, PT, R3.reuse, RZ, P2 ;  /* 0x000000ff0300720c */ /* 0x040fe200017a4270 */
[--C-:B------:R-:W-:Y:S01]  /*9860*/  @P0 IMAD.MOV.U32 R6, RZ, RZ, R8.reuse ;  /* 0x000000ffff060224 */ /* 0x100fe200078e0008 */
[----:B------:R-:W-:Y:S01]  /*9870*/  ISETP.GT.AND P3, PT, R3, 0x8, P3 ;  /* 0x000000080300780c */ /* 0x000fe20001f64270 */
[--C-:B------:R-:W-:Y:S01]  /*9880*/  @P0 IMAD.MOV.U32 R7, RZ, RZ, R9.reuse ;  /* 0x000000ffff070224 */ /* 0x100fe200078e0009 */
[----:B------:R-:W-:Y:S01]  /*9890*/  F2FP.F16.F32.PACK_AB R122, RZ, R122 ;  /* 0x0000007aff7a723e */ /* 0x000fe200000000ff */
[-C--:B------:R-:W-:Y:S01]  /*98a0*/  FMUL R128, R128, R138.reuse ;  /* 0x0000008a80807220 */ /* 0x080fe20000400000 */
[----:B------:R-:W-:Y:S01]  /*98b0*/  F2FP.F16.F32.PACK_AB R123, RZ, R123 ;  /* 0x0000007bff7b723e */ /* 0x000fe200000000ff */
[-C--:B------:R-:W-:Y:S01]  /*98c0*/  FMUL R129, R129, R138.reuse ;  /* 0x0000008a81817220 */ /* 0x080fe20000400000 */
[----:B------:R1:W-:Y:S01]  /*98d0*/  @P0 STG.E.U16 desc[UR44][R6.64+0x2], R121 ;  /* 0x0000027906000986 */ /* 0x0003e2000c10152c */
[----:B------:R-:W-:Y:S01]  /*98e0*/  ISETP.GT.AND P0, PT, R0, 0x9, PT ;  /* 0x000000090000780c */ /* 0x000fe20003f04270 */
[----:B------:R-:W-:Y:S01]  /*98f0*/  FMUL R130, R130, R138 ;  /* 0x0000008a82827220 */ /* 0x000fe20000400000 */
[----:B------:R-:W-:Y:S01]  /*9900*/  F2FP.F16.F32.PACK_AB R124, RZ, R124 ;  /* 0x0000007cff7c723e */ /* 0x000fe200000000ff */
[----:B------:R-:W-:Y:S01]  /*9910*/  @P1 STG.E.U16 desc[UR44][R4.64], R122 ;  /* 0x0000007a04001986 */ /* 0x000fe2000c10152c */
[----:B------:R-:W-:Y:S01]  /*9920*/  ISETP.GT.AND P4, PT, R3, RZ, P0 ;  /* 0x000000ff0300720c */ /* 0x000fe20000784270 */
[-C--:B------:R-:W-:Y:S01]  /*9930*/  FMUL R131, R131, R138.reuse ;  /* 0x0000008a83837220 */ /* 0x080fe20000400000 */
[----:B------:R-:W-:Y:S01]  /*9940*/  ISETP.GT.AND P1, PT, R0, 0x10, PT ;  /* 0x000000100000780c */ /* 0x000fe20003f24270 */
[----:B------:R-:W-:Y:S01]  /*9950*/  @P3 STG.E.U16 desc[UR44][R4.64+0x2], R123 ;  /* 0x0000027b04003986 */ /* 0x000fe2000c10152c */
[----:B------:R-:W-:Y:S01]  /*9960*/  F2FP.F16.F32.PACK_AB R125, RZ, R125 ;  /* 0x0000007dff7d723e */ /* 0x000fe200000000ff */
[-C--:B------:R-:W-:Y:S01]  /*9970*/  FMUL R132, R132, R138.reuse ;  /* 0x0000008a84847220 */ /* 0x080fe20000400000 */
[C---:B------:R-:W-:Y:S01]  /*9980*/  ISETP.GT.AND P2, PT, R3.reuse, 0x8, P2 ;  /* 0x000000080300780c */ /* 0x040fe20001744270 */
[--C-:B-1----:R-:W-:Y:S01]  /*9990*/  @P5 IMAD.MOV.U32 R6, RZ, RZ, R8.reuse ;  /* 0x000000ffff065224 */ /* 0x102fe200078e0008 */
[----:B------:R-:W-:Y:S01]  /*99a0*/  ISETP.GT.AND P3, PT, R3, 0x8, P0 ;  /* 0x000000080300780c */ /* 0x000fe20000764270 */
[--C-:B------:R-:W-:Y:S01]  /*99b0*/  @P5 IMAD.MOV.U32 R7, RZ, RZ, R9.reuse ;  /* 0x000000ffff075224 */ /* 0x100fe200078e0009 */
[----:B------:R-:W-:Y:S01]  /*99c0*/  ISETP.GT.AND P0, PT, R0, 0x11, PT ;  /* 0x000000110000780c */ /* 0x000fe20003f04270 */
[----:B------:R-:W-:Y:S01]  /*99d0*/  FMUL R133, R133, R138 ;  /* 0x0000008a85857220 */ /* 0x000fe20000400000 */
[----:B------:R-:W-:Y:S01]  /*99e0*/  F2FP.F16.F32.PACK_AB R126, RZ, R126 ;  /* 0x0000007eff7e723e */ /* 0x000fe200000000ff */
[-C--:B------:R-:W-:Y:S01]  /*99f0*/  FMUL R134, R134, R138.reuse ;  /* 0x0000008a86867220 */ /* 0x080fe20000400000 */
[----:B------:R1:W-:Y:S01]  /*9a00*/  @P5 STG.E.U16 desc[UR44][R6.64+0x10], R124 ;  /* 0x0000107c06005986 */ /* 0x0003e2000c10152c */
[----:B------:R-:W-:Y:S01]  /*9a10*/  ISETP.GT.AND P5, PT, R3, RZ, P1 ;  /* 0x000000ff0300720c */ /* 0x000fe20000fa4270 */
[-C--:B------:R-:W-:Y:S01]  /*9a20*/  FMUL R135, R135, R138.reuse ;  /* 0x0000008a87877220 */ /* 0x080fe20000400000 */
[----:B------:R-:W-:Y:S01]  /*9a30*/  F2FP.F16.F32.PACK_AB R127, RZ, R127 ;  /* 0x0000007fff7f723e */ /* 0x000fe200000000ff */
[----:B------:R-:W-:Y:S01]  /*9a40*/  FMUL R104, R104, R138 ;  /* 0x0000008a68687220 */ /* 0x000fe20000400000 */
[----:B------:R-:W-:Y:S01]  /*9a50*/  F2FP.F16.F32.PACK_AB R128, RZ, R128 ;  /* 0x00000080ff80723e */ /* 0x000fe200000000ff */
[-C--:B------:R-:W-:Y:S01]  /*9a60*/  FMUL R105, R105, R138.reuse ;  /* 0x0000008a69697220 */ /* 0x080fe20000400000 */
[----:B------:R-:W-:Y:S01]  /*9a70*/  F2FP.F16.F32.PACK_AB R129, RZ, R129 ;  /* 0x00000081ff81723e */ /* 0x000fe200000000ff */
[-C--:B------:R-:W-:Y:S01]  /*9a80*/  FMUL R106, R106, R138.reuse ;  /* 0x0000008a6a6a7220 */ /* 0x080fe20000400000 */
[----:B------:R-:W-:Y:S01]  /*9a90*/  ISETP.GT.AND P1, PT, R3, 0x8, P1 ;  /* 0x000000080300780c */ /* 0x000fe20000f24270 */
[----:B------:R-:W-:Y:S01]  /*9aa0*/  FMUL R107, R107, R138 ;  /* 0x0000008a6b6b7220 */ /* 0x000fe20000400000 */
[----:B------:R-:W-:Y:S01]  /*9ab0*/  F2FP.F16.F32.PACK_AB R130, RZ, R130 ;  /* 0x00000082ff82723e */ /* 0x000fe200000000ff */
[--C-:B-1----:R-:W-:Y:S01]  /*9ac0*/  @P4 IMAD.MOV.U32 R6, RZ, RZ, R8.reuse ;  /* 0x000000ffff064224 */ /* 0x102fe200078e0008 */
[----:B------:R-:W-:Y:S01]  /*9ad0*/  F2FP.F16.F32.PACK_AB R131, RZ, R131 ;  /* 0x00000083ff83723e */ /* 0x000fe200000000ff */
[--C-:B------:R-:W-:Y:S01]  /*9ae0*/  @P4 IMAD.MOV.U32 R7, RZ, RZ, R9.reuse ;  /* 0x000000ffff074224 */ /* 0x100fe200078e0009 */
[----:B------:R-:W-:Y:S01]  /*9af0*/  F2FP.F16.F32.PACK_AB R132, RZ, R132 ;  /* 0x00000084ff84723e */ /* 0x000fe200000000ff */
[-C--:B------:R-:W-:Y:S01]  /*9b00*/  FMUL R108, R108, R138.reuse ;  /* 0x0000008a6c6c7220 */ /* 0x080fe20000400000 */
[----:B------:R-:W-:Y:S01]  /*9b10*/  F2FP.F16.F32.PACK_AB R133, RZ, R133 ;  /* 0x00000085ff85723e */ /* 0x000fe200000000ff */
[-C--:B------:R-:W-:Y:S01]  /*9b20*/  FMUL R109, R109, R138.reuse ;  /* 0x0000008a6d6d7220 */ /* 0x080fe20000400000 */
[----:B------:R1:W-:Y:S01]  /*9b30*/  @P4 STG.E.U16 desc[UR44][R6.64+0x12], R125 ;  /* 0x0000127d06004986 */ /* 0x0003e2000c10152c */
[----:B------:R-:W-:Y:S01]  /*9b40*/  ISETP.GT.AND P4, PT, R3, RZ, P0 ;  /* 0x000000ff0300720c */ /* 0x000fe20000784270 */
[----:B------:R-:W-:Y:S01]  /*9b50*/  FMUL R110, R110, R138 ;  /* 0x0000008a6e6e7220 */ /* 0x000fe20000400000 */
[----:B------:R-:W-:Y:S01]  /*9b60*/  F2FP.F16.F32.PACK_AB R134, RZ, R134 ;  /* 0x00000086ff86723e */ /* 0x000fe200000000ff */
[----:B------:R-:W-:Y:S01]  /*9b70*/  @P2 STG.E.U16 desc[UR44][R4.64+0x10], R126 ;  /* 0x0000107e04002986 */ /* 0x000fe2000c10152c */
[----:B------:R-:W-:Y:S01]  /*9b80*/  ISETP.GT.AND P2, PT, R0, 0x18, PT ;  /* 0x000000180000780c */ /* 0x000fe20003f44270 */
[-C--:B------:R-:W-:Y:S01]  /*9b90*/  FMUL R111, R111, R138.reuse ;  /* 0x0000008a6f6f7220 */ /* 0x080fe20000400000 */
[----:B------:R-:W-:Y:S01]  /*9ba0*/  F2FP.F16.F32.PACK_AB R135, RZ, R135 ;  /* 0x00000087ff87723e */ /* 0x000fe200000000ff */
[----:B------:R-:W-:Y:S01]  /*9bb0*/  @P3 STG.E.U16 desc[UR44][R4.64+0x12], R127 ;  /* 0x0000127f04003986 */ /* 0x000fe2000c10152c */
[----:B------:R-:W-:Y:S01]  /*9bc0*/  ISETP.GT.AND P3, PT, R3, 0x8, P0 ;  /* 0x000000080300780c */ /* 0x000fe20000764270 */
[----:B------:R-:W-:Y:S01]  /*9bd0*/  FMUL R112, R112, R138 ;  /* 0x0000008a70707220 */ /* 0x000fe20000400000 */
[----:B------:R-:W-:Y:S01]  /*9be0*/  ISETP.GT.AND P0, PT, R0, 0x19, PT ;  /* 0x000000190000780c */ /* 0x000fe20003f04270 */
[--C-:B-1----:R-:W-:Y:S01]  /*9bf0*/  @P5 IMAD.MOV.U32 R6, RZ, RZ, R8.reuse ;  /* 0x000000ffff065224 */ /* 0x102fe200078e0008 */
[----:B------:R-:W-:Y:S01]  /*9c00*/  F2FP.F16.F32.PACK_AB R104, RZ, R104 ;  /* 0x00000068ff68723e */ /* 0x000fe200000000ff */
[--C-:B------:R-:W-:Y:S01]  /*9c10*/  @P5 IMAD.MOV.U32 R7, RZ, RZ, R9.reuse ;  /* 0x000000ffff075224 */ /* 0x100fe200078e0009 */
[----:B------:R-:W-:Y:S01]  /*9c20*/  F2FP.F16.F32.PACK_AB R105, RZ, R105 ;  /* 0x00000069ff69723e */ /* 0x000fe200000000ff */
        /* <DEDUP_REMOVED lines=11> */
[----:B------:R-:W-:Y:S01]  /*9ce0*/  FMUL R118, R118, R138 ;  /* 0x0000008a76767220 */ /* 0x000fe20000400000 */
[----:B------:R-:W-:Y:S01]  /*9cf0*/  F2FP.F16.F32.PACK_AB R110, RZ, R110 ;  /* 0x0000006eff6e723e */ /* 0x000fe200000000ff */
[----:B------:R-:W-:Y:S01]  /*9d00*/  FMUL R119, R119, R138 ;  /* 0x0000008a77777220 */ /* 0x000fe20000400000 */
[----:B------:R-:W-:Y:S01]  /*9d10*/  F2FP.F16.F32.PACK_AB R111, RZ, R111 ;  /* 0x0000006fff6f723e */ /* 0x000fe200000000ff */
        /* <DEDUP_REMOVED lines=8> */
[C---:B------:R-:W-:Y:S01]  /*9da0*/  ISETP.GT.AND P4, PT, R3.reuse, RZ, P0 ;  /* 0x000000ff0300720c */ /* 0x040fe20000784270 */
[-C--:B------:R-:W-:Y:S01]  /*9db0*/  FMUL R90, R90, R138.reuse ;  /* 0x0000008a5a5a7220 */ /* 0x080fe20000400000 */
[----:B------:R-:W-:Y:S01]  /*9dc0*/  F2FP.F16.F32.PACK_AB R115, RZ, R115 ;  /* 0x00000073ff73723e */ /* 0x000fe200000000ff */
[----:B------:R-:W-:Y:S01]  /*9dd0*/  @P1 STG.E.U16 desc[UR44][R4.64+0x20], R130 ;  /* 0x0000208204001986 */ /* 0x000fe2000c10152c */
[----:B------:R-:W-:Y:S01]  /*9de0*/  ISETP.GT.AND P1, PT, R3, 0x8, P2 ;  /* 0x000000080300780c */ /* 0x000fe20001724270 */
[-C--:B------:R-:W-:Y:S01]  /*9df0*/  FMUL R91, R91, R138.reuse ;  /* 0x0000008a5b5b7220 */ /* 0x080fe20000400000 */
[----:B------:R-:W-:Y:S01]  /*9e00*/  ISETP.GT.AND P2, PT, R0, 0x20, PT ;  /* 0x000000200000780c */ /* 0x000fe20003f44270 */
        /* <DEDUP_REMOVED lines=232> */
[----:B-1----:R-:W-:Y:S01]  /*ac90*/  @P5 IMAD.MOV.U32 R6, RZ, RZ, R8 ;  /* 0x000000ffff065224 */ /* 0x002fe200078e0008 */
[----:B------:R-:W-:Y:S01]  /*aca0*/  F2FP.F16.F32.PACK_AB R28, RZ, R28 ;  /* 0x0000001cff1c723e */ /* 0x000fe200000000ff */
[----:B------:R-:W-:Y:S01]  /*acb0*/  @P5 IMAD.MOV.U32 R7, RZ, RZ, R9 ;  /* 0x000000ffff075224 */ /* 0x000fe200078e0009 */
[----:B------:R-:W-:Y:S01]  /*acc0*/  F2FP.F16.F32.PACK_AB R29, RZ, R29 ;  /* 0x0000001dff1d723e */ /* 0x000fe200000000ff */
[----:B------:R-:W-:Y:S01]  /*acd0*/  FMUL R37, R37, R138 ;  /* 0x0000008a25257220 */ /* 0x000fe20000400000 */
[----:B------:R-:W-:Y:S01]  /*ace0*/  F2FP.F16.F32.PACK_AB R30, RZ, R30 ;  /* 0x0000001eff1e723e */ /* 0x000fe200000000ff */
[-C--:B------:R-:W-:Y:S01]  /*acf0*/  FMUL R38, R38, R138.reuse ;  /* 0x0000008a26267220 */ /* 0x080fe20000400000 */
[----:B------:R1:W-:Y:S01]  /*ad00*/  @P5 STG.E.U16 desc[UR44][R6.64+0x90], R92 ;  /* 0x0000905c06005986 */ /* 0x0003e2000c10152c */
[----:B------:R-:W-:Y:S01]  /*ad10*/  ISETP.GT.AND P5, PT, R3, RZ, P2 ;  /* 0x000000ff0300720c */ /* 0x000fe200017a4270 */
[----:B------:R-:W-:Y:S01]  /*ad20*/  FMUL R39, R39, R138 ;  /* 0x0000008a27277220 */ /* 0x000fe20000400000 */
[----:B------:R-:W-:-:S02]  /*ad30*/  F2FP.F16.F32.PACK_AB R31, RZ, R31 ;  /* 0x0000001fff1f723e */ /* 0x000fc400000000ff */
[----:B------:R-:W-:Y:S02]  /*ad40*/  F2FP.F16.F32.PACK_AB R32, RZ, R32 ;  /* 0x00000020ff20723e */ /* 0x000fe400000000ff */
[----:B------:R-:W-:Y:S02]  /*ad50*/  F2FP.F16.F32.PACK_AB R33, RZ, R33 ;  /* 0x00000021ff21723e */ /* 0x000fe400000000ff */
[----:B------:R-:W-:Y:S02]  /*ad60*/  F2FP.F16.F32.PACK_AB R34, RZ, R34 ;  /* 0x00000022ff22723e */ /* 0x000fe400000000ff */
[----:B------:R-:W-:Y:S01]  /*ad70*/  F2FP.F16.F32.PACK_AB R35, RZ, R35 ;  /* 0x00000023ff23723e */ /* 0x000fe200000000ff */
[----:B-1----:R-:W-:Y:S01]  /*ad80*/  @P4 IMAD.MOV.U32 R6, RZ, RZ, R8 ;  /* 0x000000ffff064224 */ /* 0x002fe200078e0008 */
[----:B------:R-:W-:Y:S01]  /*ad90*/  F2FP.F16.F32.PACK_AB R36, RZ, R36 ;  /* 0x00000024ff24723e */ /* 0x000fe200000000ff */
[----:B------:R-:W-:Y:S01]  /*ada0*/  @P4 IMAD.MOV.U32 R7, RZ, RZ, R9 ;  /* 0x000000ffff074224 */ /* 0x000fe200078e0009 */
[----:B------:R-:W-:-:S02]  /*adb0*/  F2FP.F16.F32.PACK_AB R37, RZ, R37 ;  /* 0x00000025ff25723e */ /* 0x000fc400000000ff */
[----:B------:R-:W-:Y:S02]  /*adc0*/  F2FP.F16.F32.PACK_AB R38, RZ, R38 ;  /* 0x00000026ff26723e */ /* 0x000fe400000000ff */
[----:B------:R1:W-:Y:S01]  /*add0*/  @P4 STG.E.U16 desc[UR44][R6.64+0x92], R93 ;  /* 0x0000925d06004986 */ /* 0x0003e2000c10152c */
[C---:B------:R-:W-:Y:S02]  /*ade0*/  ISETP.GT.AND P4, PT, R3.reuse, RZ, P0 ;  /* 0x000000ff0300720c */ /* 0x040fe40000784270 */
[----:B------:R-:W-:Y:S01]  /*adf0*/  F2FP.F16.F32.PACK_AB R39, RZ, R39 ;  /* 0x00000027ff27723e */ /* 0x000fe200000000ff */
[----:B------:R-:W-:Y:S01]  /*ae00*/  @P1 STG.E.U16 desc[UR44][R4.64+0x90], R94 ;  /* 0x0000905e04001986 */ /* 0x000fe2000c10152c */
[C---:B------:R-:W-:Y:S02]  /*ae10*/  ISETP.GT.AND P1, PT, R3.reuse, 0x8, P2 ;  /* 0x000000080300780c */ /* 0x040fe40001724270 */
[----:B------:R-:W-:Y:S01]  /*ae20*/  ISETP.GT.AND P2, PT, R0, 0x58, PT ;  /* 0x000000580000780c */ /* 0x000fe20003f44270 */
[----:B------:R-:W-:Y:S01]  /*ae30*/  @P3 STG.E.U16 desc[UR44][R4.64+0x92], R95 ;  /* 0x0000925f04003986 */ /* 0x000fe2000c10152c */
[----:B------:R-:W-:-:S02]  /*ae40*/  ISETP.GT.AND P3, PT, R3, 0x8, P0 ;  /* 0x000000080300780c */ /* 0x000fc40000764270 */
[----:B------:R-:W-:Y:S01]  /*ae50*/  ISETP.GT.AND P0, PT, R0, 0x59, PT ;  /* 0x000000590000780c */ /* 0x000fe20003f04270 */
[----:B-1----:R-:W-:Y:S02]  /*ae60*/  @P5 IMAD.MOV.U32 R6, RZ, RZ, R8 ;  /* 0x000000ffff065224 */ /* 0x002fe400078e0008 */
[----:B------:R-:W-:-:S05]  /*ae70*/  @P5 IMAD.MOV.U32 R7, RZ, RZ, R9 ;  /* 0x000000ffff075224 */ /* 0x000fca00078e0009 */
[----:B------:R1:W-:Y:S01]  /*ae80*/  @P5 STG.E.U16 desc[UR44][R6.64+0xa0], R96 ;  /* 0x0000a06006005986 */ /* 0x0003e2000c10152c */
[----:B------:R-:W-:Y:S01]  /*ae90*/  ISETP.GT.AND P5, PT, R3, RZ, P2 ;  /* 0x000000ff0300720c */ /* 0x000fe200017a4270 */
[----:B-1----:R-:W-:Y:S02]  /*aea0*/  @P4 IMAD.MOV.U32 R6, RZ, RZ, R8 ;  /* 0x000000ffff064224 */ /* 0x002fe400078e0008 */
[----:B------:R-:W-:-:S05]  /*aeb0*/  @P4 IMAD.MOV.U32 R7, RZ, RZ, R9 ;  /* 0x000000ffff074224 */ /* 0x000fca00078e0009 */
[----:B------:R1:W-:Y:S01]  /*aec0*/  @P4 STG.E.U16 desc[UR44][R6.64+0xa2], R97 ;  /* 0x0000a26106004986 */ /* 0x0003e2000c10152c */
[----:B------:R-:W-:-:S03]  /*aed0*/  ISETP.GT.AND P4, PT, R3, RZ, P0 ;  /* 0x000000ff0300720c */ /* 0x000fc60000784270 */
[----:B------:R-:W-:Y:S01]  /*aee0*/  @P1 STG.E.U16 desc[UR44][R4.64+0xa0], R98 ;  /* 0x0000a06204001986 */ /* 0x000fe2000c10152c */
[C---:B------:R-:W-:Y:S02]  /*aef0*/  ISETP.GT.AND P1, PT, R3.reuse, 0x8, P2 ;  /* 0x000000080300780c */ /* 0x040fe40001724270 */
[C---:B------:R-:W-:Y:S01]  /*af00*/  ISETP.GT.AND P2, PT, R0.reuse, 0x60, PT ;  /* 0x000000600000780c */ /* 0x040fe20003f44270 */
[----:B------:R-:W-:Y:S01]  /*af10*/  @P3 STG.E.U16 desc[UR44][R4.64+0xa2], R99 ;  /* 0x0000a26304003986 */ /* 0x000fe2000c10152c */
[----:B------:R-:W-:Y:S02]  /*af20*/  ISETP.GT.AND P3, PT, R3, 0x8, P0 ;  /* 0x000000080300780c */ /* 0x000fe40000764270 */
        /* <DEDUP_REMOVED lines=144> */
[C---:B------:R-:W-:Y:S02]  /*b830*/  ISETP.GT.AND P5, PT, R3.reuse, RZ, P2 ;  /* 0x000000ff0300720c */ /* 0x040fe400017a4270 */
[----:B------:R-:W-:Y:S01]  /*b840*/  ISETP.GT.AND P2, PT, R3, 0x8, P2 ;  /* 0x000000080300780c */ /* 0x000fe20001744270 */
[----:B-1----:R-:W-:Y:S02]  /*b850*/  @P4 IMAD.MOV.U32 R6, RZ, RZ, R8 ;  /* 0x000000ffff064224 */ /* 0x002fe400078e0008 */
[----:B------:R-:W-:-:S05]  /*b860*/  @P4 IMAD.MOV.U32 R7, RZ, RZ, R9 ;  /* 0x000000ffff074224 */ /* 0x000fca00078e0009 */
[----:B------:R1:W-:Y:S01]  /*b870*/  @P4 STG.E.U16 desc[UR44][R6.64+0x152], R45 ;  /* 0x0001522d06004986 */ /* 0x0003e2000c10152c */
[C---:B------:R-:W-:Y:S02]  /*b880*/  ISETP.GT.AND P4, PT, R3.reuse, RZ, P0 ;  /* 0x000000ff0300720c */ /* 0x040fe40000784270 */
[----:B------:R-:W-:Y:S01]  /*b890*/  ISETP.GT.AND P0, PT, R3, 0x8, P0 ;  /* 0x000000080300780c */ /* 0x000fe20000704270 */
[----:B------:R-:W-:Y:S01]  /*b8a0*/  @P1 STG.E.U16 desc[UR44][R4.64+0x150], R46 ;  /* 0x0001502e04001986 */ /* 0x000fe2000c10152c */
[----:B------:R-:W-:-:S03]  /*b8b0*/  ISETP.GT.AND P1, PT, R0, 0xb9, PT ;  /* 0x000000b90000780c */ /* 0x000fc60003f24270 */
[----:B------:R-:W-:Y:S01]  /*b8c0*/  @P3 STG.E.U16 desc[UR44][R4.64+0x152], R47 ;  /* 0x0001522f04003986 */ /* 0x000fe2000c10152c */
        /* <DEDUP_REMOVED lines=14> */
[----:B------:R-:W-:-:S05]  /*b9b0*/  ISETP.GT.AND P0, PT, R0, 0xc1, PT ;  /* 0x000000c10000780c */ /* 0x000fca0003f04270 */
        /* <DEDUP_REMOVED lines=8> */
[----:B------:R-:W-:-:S03]  /*ba40*/  ISETP.GT.AND P5, PT, R3, RZ, P0 ;  /* 0x000000ff0300720c */ /* 0x000fc600007a4270 */
[----:B------:R-:W-:Y:S04]  /*ba50*/  @P3 STG.E.U16 desc[UR44][R4.64+0x170], R54 ;  /* 0x0001703604003986 */ /* 0x000fe8000c10152c */
[----:B------:R-:W-:Y:S01]  /*ba60*/  @P1 STG.E.U16 desc[UR44][R4.64+0x172], R55 ;  /* 0x0001723704001986 */ /* 0x000fe2000c10152c */
[C---:B------:R-:W-:Y:S02]  /*ba70*/  ISETP.GT.AND P1, PT, R3.reuse, 0x8, P0 ;  /* 0x000000080300780c */ /* 0x040fe40000724270 */
[----:B------:R-:W-:Y:S01]  /*ba80*/  ISETP.GT.AND P0, PT, R0, 0xc9, PT ;  /* 0x000000c90000780c */ /* 0x000fe20003f04270 */
[----:B-1----:R-:W-:Y:S02]  /*ba90*/  @P4 IMAD.MOV.U32 R6, RZ, RZ, R8 ;  /* 0x000000ffff064224 */ /* 0x002fe400078e0008 */
[----:B------:R-:W-:Y:S01]  /*baa0*/  @P4 IMAD.MOV.U32 R7, RZ, RZ, R9 ;  /* 0x000000ffff074224 */ /* 0x000fe200078e0009 */
[----:B------:R-:W-:-:S04]  /*bab0*/  ISETP.GT.AND P3, PT, R3, RZ, P0 ;  /* 0x000000ff0300720c */ /* 0x000fc80000764270 */
[----:B------:R1:W-:Y:S01]  /*bac0*/  @P4 STG.E.U16 desc[UR44][R6.64+0x180], R24 ;  /* 0x0001801806004986 */ /* 0x0003e2000c10152c */
[----:B------:R-:W-:Y:S01]  /*bad0*/  ISETP.GT.AND P4, PT, R0, 0xc8, PT ;  /* 0x000000c80000780c */ /* 0x000fe20003f84270 */
        /* <DEDUP_REMOVED lines=12> */
[----:B------:R-:W-:Y:S02]  /*bba0*/  ISETP.GT.AND P5, PT, R3, 0x8, P0 ;  /* 0x000000080300780c */ /* 0x000fe400007a4270 */
[----:B------:R-:W-:Y:S01]  /*bbb0*/  ISETP.GT.AND P0, PT, R0, 0xd1, PT ;  /* 0x000000d10000780c */ /* 0x000fe20003f04270 */
[----:B-1----:R-:W-:Y:S02]  /*bbc0*/  @P3 IMAD.MOV.U32 R6, RZ, RZ, R8 ;  /* 0x000000ffff063224 */ /* 0x002fe400078e0008 */
[----:B------:R-:W-:-:S05]  /*bbd0*/  @P3 IMAD.MOV.U32 R7, RZ, RZ, R9 ;  /* 0x000000ffff073224 */ /* 0x000fca00078e0009 */
[----:B------:R1:W-:Y:S01]  /*bbe0*/  @P3 STG.E.U16 desc[UR44][R6.64+0x192], R29 ;  /* 0x0001921d06003986 */ /* 0x0003e2000c10152c */
[----:B------:R-:W-:-:S03]  /*bbf0*/  ISETP.GT.AND P3, PT, R0, 0xd0, PT ;  /* 0x000000d00000780c */ /* 0x000fc60003f64270 */
[----:B------:R-:W-:Y:S01]  /*bc00*/  @P4 STG.E.U16 desc[UR44][R4.64+0x190], R30 ;  /* 0x0001901e04004986 */ /* 0x000fe2000c10152c */
[C---:B------:R-:W-:Y:S02]  /*bc10*/  ISETP.GT.AND P4, PT, R3.reuse, RZ, P3 ;  /* 0x000000ff0300720c */ /* 0x040fe40001f84270 */
[C---:B------:R-:W-:Y:S01]  /*bc20*/  ISETP.GT.AND P3, PT, R3.reuse, 0x8, P3 ;  /* 0x000000080300780c */ /* 0x040fe20001f64270 */
[----:B------:R-:W-:Y:S01]  /*bc30*/  @P5 STG.E.U16 desc[UR44][R4.64+0x192], R31 ;  /* 0x0001921f04005986 */ /* 0x000fe2000c10152c */
[C---:B------:R-:W-:Y:S02]  /*bc40*/  ISETP.GT.AND P5, PT, R3.reuse, RZ, P0 ;  /* 0x000000ff0300720c */ /* 0x040fe400007a4270 */
[----:B------:R-:W-:-:S07]  /*bc50*/  ISETP.GT.AND P0, PT, R3, 0x8, P0 ;  /* 0x000000080300780c */ /* 0x000fce0000704270 */
[----:B-1----:R-:W-:Y:S02]  /*bc60*/  @P4 IMAD.MOV.U32 R6, RZ, RZ, R8 ;  /* 0x000000ffff064224 */ /* 0x002fe400078e0008 */
[----:B------:R-:W-:Y:S02]  /*bc70*/  @P4 IMAD.MOV.U32 R7, RZ, RZ, R9 ;  /* 0x000000ffff074224 */ /* 0x000fe400078e0009 */
[----:B------:R-:W-:-:S03]  /*bc80*/  @P3 IMAD.MOV.U32 R2, RZ, RZ, R4 ;  /* 0x000000ffff023224 */ /* 0x000fc600078e0004 */
[----:B------:R1:W-:Y:S01]  /*bc90*/  @P4 STG.E.U16 desc[UR44][R6.64+0x1a0], R32 ;  /* 0x0001a02006004986 */ /* 0x0003e2000c10152c */
[C---:B------:R-:W-:Y:S02]  /*bca0*/  ISETP.GT.AND P4, PT, R3.reuse, RZ, P1 ;  /* 0x000000ff0300720c */ /* 0x040fe40000f84270 */
[----:B------:R-:W-:Y:S01]  /*bcb0*/  ISETP.GT.AND P1, PT, R3, 0x8, P1 ;  /* 0x000000080300780c */ /* 0x000fe20000f24270 */
[----:B-1----:R-:W-:Y:S02]  /*bcc0*/  @P5 IMAD.MOV.U32 R6, RZ, RZ, R8 ;  /* 0x000000ffff065224 */ /* 0x002fe400078e0008 */
[----:B------:R-:W-:-:S05]  /*bcd0*/  @P5 IMAD.MOV.U32 R7, RZ, RZ, R9 ;  /* 0x000000ffff075224 */ /* 0x000fca00078e0009 */
[----:B------:R-:W-:Y:S01]  /*bce0*/  @P5 STG.E.U16 desc[UR44][R6.64+0x1a2], R33 ;  /* 0x0001a22106005986 */ /* 0x000fe2000c10152c */
[C---:B------:R-:W-:Y:S02]  /*bcf0*/  ISETP.GT.AND P5, PT, R3.reuse, RZ, P2 ;  /* 0x000000ff0300720c */ /* 0x040fe400017a4270 */
[----:B------:R-:W-:Y:S01]  /*bd00*/  ISETP.GT.AND P2, PT, R3, 0x8, P2 ;  /* 0x000000080300780c */ /* 0x000fe20001744270 */
[----:B------:R-:W-:-:S05]  /*bd10*/  @P3 IMAD.MOV.U32 R3, RZ, RZ, R5 ;  /* 0x000000ffff033224 */ /* 0x000fca00078e0005 */
[----:B------:R1:W-:Y:S02]  /*bd20*/  @P3 STG.E.U16 desc[UR44][R2.64+0x1a0], R34 ;  /* 0x0001a02202003986 */ /* 0x0003e4000c10152c */
[----:B-1----:R-:W-:Y:S02]  /*bd30*/  @P0 IMAD.MOV.U32 R2, RZ, RZ, R4 ;  /* 0x000000ffff020224 */ /* 0x002fe400078e0004 */
[----:B------:R-:W-:-:S05]  /*bd40*/  @P0 IMAD.MOV.U32 R3, RZ, RZ, R5 ;  /* 0x000000ffff030224 */ /* 0x000fca00078e0005 */
[----:B------:R1:W-:Y:S02]  /*bd50*/  @P0 STG.E.U16 desc[UR44][R2.64+0x1a2], R35 ;  /* 0x0001a22302000986 */ /* 0x0003e4000c10152c */
[----:B-1----:R-:W-:Y:S02]  /*bd60*/  @P5 IMAD.MOV.U32 R2, RZ, RZ, R8 ;  /* 0x000000ffff025224 */ /* 0x002fe400078e0008 */
[----:B------:R-:W-:-:S05]  /*bd70*/  @P5 IMAD.MOV.U32 R3, RZ, RZ, R9 ;  /* 0x000000ffff035224 */ /* 0x000fca00078e0009 */
[----:B------:R1:W-:Y:S04]  /*bd80*/  @P5 STG.E.U16 desc[UR44][R2.64+0x1b0], R36 ;  /* 0x0001b02402005986 */ /* 0x0003e8000c10152c */
[----:B------:R2:W-:Y:S01]  /*bd90*/  @P4 STG.E.U16 desc[UR44][R8.64+0x1b2], R37 ;  /* 0x0001b22508004986 */ /* 0x0005e2000c10152c */
[----:B-1----:R-:W-:Y:S02]  /*bda0*/  @P2 IMAD.MOV.U32 R2, RZ, RZ, R4 ;  /* 0x000000ffff022224 */ /* 0x002fe400078e0004 */
[----:B------:R-:W-:-:S05]  /*bdb0*/  @P2 IMAD.MOV.U32 R3, RZ, RZ, R5 ;  /* 0x000000ffff032224 */ /* 0x000fca00078e0005 */
[----:B------:R2:W-:Y:S04]  /*bdc0*/  @P2 STG.E.U16 desc[UR44][R2.64+0x1b0], R38 ;  /* 0x0001b02602002986 */ /* 0x0005e8000c10152c */
[----:B------:R2:W-:Y:S02]  /*bdd0*/  @P1 STG.E.U16 desc[UR44][R4.64+0x1b2], R39 ;  /* 0x0001b22704001986 */ /* 0x0005e4000c10152c */
.L_x_258:
[----:B------:R-:W-:Y:S05]  /*bde0*/  BSYNC B0 ;  /* 0x0000000000007941 */ /* 0x000fea0003800000 */
.L_x_36:
[----:B--2---:R-:W2:Y:S01]  /*bdf0*/  LDL.64 R2, [R1] ;  /* 0x0000000001027983 */ /* 0x004ea20000100a00 */
[----:B------:R-:W-:Y:S01]  /*be00*/  ULDC.64 UR4, c[0x0][0x650] ;  /* 0x0001940000047ab9 */ /* 0x000fe20000000a00 */
[----:B------:R2:W-:Y:S01]  /*be10*/  SYNCS.ARRIVE.TRANS64.A1T0 RZ, [R146+UR42], RZ ;  /* 0x000000ff92ff79a7 */ /* 0x0005e2000810002a */
[----:B01--4-:R-:W-:Y:S01]  /*be20*/  PRMT R0, RZ, 0x7610, R0 ;  /* 0x00007610ff007816 */ /* 0x013fe20000000000 */
[----:B-----5:R-:W-:Y:S02]  /*be30*/  IMAD.MOV.U32 R19, RZ, RZ, -0x1 ;  /* 0xffffffffff137424 */ /* 0x020fe400078e00ff */
[----:B------:R-:W-:Y:S01]  /*be40*/  IMAD.MOV.U32 R22, RZ, RZ, -0x1 ;  /* 0xffffffffff167424 */ /* 0x000fe200078e00ff */
[----:B--2---:R-:W-:-:S04]  /*be50*/  LEA R18, P0, R2, R18, 0x1 ;  /* 0x0000001202127211 */ /* 0x004fc800078008ff */
[----:B------:R-:W-:Y:S01]  /*be60*/  LEA.HI.X R17, R2, R17, R23, 0x1, P0 ;  /* 0x0000001102117211 */ /* 0x000fe200000f0c17 */
[----:B------:R-:W-:Y:S01]  /*be70*/  IMAD.MOV.U32 R2, RZ, RZ, -0x1 ;  /* 0xffffffffff027424 */ /* 0x000fe200078e00ff */
[----:B------:R-:W-:-:S04]  /*be80*/  ISETP.GE.U32.AND P0, PT, R18, UR4, PT ;  /* 0x0000000412007c0c */ /* 0x000fc8000bf06070 */
[----:B------:R-:W-:-:S13]  /*be90*/  ISETP.GE.U32.AND.EX P0, PT, R17, UR5, PT, P0 ;  /* 0x0000000511007c0c */ /* 0x000fda000bf06100 */
[----:B------:R-:W-:Y:S05]  /*bea0*/  @P0 BRA `(.L_x_259) ;  /* 0x0000000400700947 */ /* 0x000fea0003800000 */
[----:B------:R-:W0:Y:S01]  /*beb0*/  S2R R10, SR_CTAID.X ;  /* 0x00000000000a7919 */ /* 0x000e220000002500 */
[----:B------:R-:W1:Y:S01]  /*bec0*/  LDC.64 R8, c[0x0][0x628] ;  /* 0x00018a00ff087b82 */ /* 0x000e620000000a00 */
[----:B------:R-:W-:Y:S01]  /*bed0*/  ULDC UR4, c[0x0][0x150] ;  /* 0x0000540000047ab9 */ /* 0x000fe20000000800 */
[----:B------:R-:W-:Y:S01]  /*bee0*/  IMAD.MOV.U32 R6, RZ, RZ, R18 ;  /* 0x000000ffff067224 */ /* 0x000fe200078e0012 */
[----:B------:R-:W2:Y:S01]  /*bef0*/  S2R R20, SR_CTAID.Y ;  /* 0x0000000000147919 */ /* 0x000ea20000002600 */
[----:B------:R-:W-:-:S04]  /*bf00*/  IMAD.MOV.U32 R7, RZ, RZ, R17 ;  /* 0x000000ffff077224 */ /* 0x000fc800078e0011 */
[----:B------:R-:W4:Y:S08]  /*bf10*/  LDC R15, c[0x0][0x144] ;  /* 0x00005100ff0f7b82 */ /* 0x000f300000000800 */
[----:B------:R-:W2:Y:S08]  /*bf20*/  LDC R0, c[0x0][0x630] ;  /* 0x00018c00ff007b82 */ /* 0x000eb00000000800 */
[----:B------:R-:W2:Y:S01]  /*bf30*/  LDC.64 R12, c[0x0][0x620] ;  /* 0x00018800ff0c7b82 */ /* 0x000ea20000000a00 */
[----:B-1----:R-:W-:-:S04]  /*bf40*/  ISETP.NE.U32.AND P0, PT, R8, RZ, PT ;  /* 0x000000ff0800720c */ /* 0x002fc80003f05070 */
[----:B------:R-:W-:Y:S02]  /*bf50*/  ISETP.NE.AND.EX P0, PT, R9, RZ, PT, P0 ;  /* 0x000000ff0900720c */ /* 0x000fe40003f05300 */
[----:B0-----:R-:W-:-:S05]  /*bf60*/  I2FP.F32.U32 R2, R10 ;  /* 0x0000000a00027245 */ /* 0x001fca0000201000 */
[----:B------:R-:W-:-:S04]  /*bf70*/  FMUL R2, R2, UR4 ;  /* 0x0000000402027c20 */ /* 0x000fc80008400000 */
[----:B------:R0:W1:Y:S02]  /*bf80*/  F2I.U32.TRUNC.NTZ R14, R2 ;  /* 0x00000002000e7305 */ /* 0x000064000020f000 */
[----:B----4-:R-:W-:Y:S05]  /*bf90*/  @!P0 BRA `(.L_x_260) ;  /* 0x0000000000288947 */ /* 0x010fea0003800000 */
[----:B------:R-:W4:Y:S02]  /*bfa0*/  LDC R3, c[0x0][0x634] ;  /* 0x00018d00ff037b82 */ /* 0x000f240000000800 */
[----:B----4-:R-:W-:-:S05]  /*bfb0*/  IADD3 R7, P0, R18, R3, RZ ;  /* 0x0000000312077210 */ /* 0x010fca0007f1e0ff */
[----:B------:R-:W-:-:S04]  /*bfc0*/  IMAD.X R11, RZ, RZ, R17, P0 ;  /* 0x000000ffff0b7224 */ /* 0x000fc800000e0611 */
[----:B0-----:R-:W-:-:S04]  /*bfd0*/  IMAD.WIDE.U32 R2, R11, R8, RZ ;  /* 0x000000080b027225 */ /* 0x001fc800078e00ff */
[----:B---3--:R-:W-:-:S04]  /*bfe0*/  IMAD.WIDE.U32 R4, P0, R7, R9, R2 ;  /* 0x0000000907047225 */ /* 0x008fc80007800002 */
[----:B------:R-:W-:-:S04]  /*bff0*/  IMAD.WIDE.U32 R2, R7, R8, RZ ;  /* 0x0000000807027225 */ /* 0x000fc800078e00ff */
[----:B------:R-:W-:Y:S01]  /*c000*/  IMAD.X R7, RZ, RZ, RZ, P0 ;  /* 0x000000ffff077224 */ /* 0x000fe200000e06ff */
[----:B------:R-:W-:Y:S01]  /*c010*/  IADD3 RZ, P0, R3, R4, RZ ;  /* 0x0000000403ff7210 */ /* 0x000fe20007f1e0ff */
[----:B------:R-:W-:-:S04]  /*c020*/  IMAD.MOV.U32 R6, RZ, RZ, R5 ;  /* 0x000000ffff067224 */ /* 0x000fc800078e0005 */
[----:B------:R-:W-:-:S08]  /*c030*/  IMAD.WIDE.U32.X R6, R11, R9, R6, P0 ;  /* 0x000000090b067225 */ /* 0x000fd000000e0406 */
.L_x_260:
[----:B------:R-:W4:Y:S01]  /*c040*/  LDC.64 R26, c[0x0][0x640] ;  /* 0x00019000ff1a7b82 */ /* 0x000f220000000a00 */
[-C--:B--2---:R-:W-:Y:S01]  /*c050*/  SHF.R.U64 R11, R6, R0.reuse, R7 ;  /* 0x00000000060b7219 */ /* 0x084fe20000001207 */
[----:B------:R-:W-:Y:S01]  /*c060*/  IMAD.MOV.U32 R19, RZ, RZ, R17 ;  /* 0x000000ffff137224 */ /* 0x000fe200078e0011 */
[----:B------:R-:W-:Y:S01]  /*c070*/  SHF.R.U32.HI R0, RZ, R0, R7 ;  /* 0x00000000ff007219 */ /* 0x000fe20000011607 */
[----:B-1----:R-:W-:Y:S01]  /*c080*/  IMAD.MOV R14, RZ, RZ, -R14 ;  /* 0x000000ffff0e7224 */ /* 0x002fe200078e0a0e */
[----:B---3--:R-:W-:Y:S01]  /*c090*/  IADD3 R5, P0, RZ, -R11, RZ ;  /* 0x8000000bff057210 */ /* 0x008fe20007f1e0ff */
[----:B------:R-:W-:Y:S01]  /*c0a0*/  ULDC UR4, c[0x0][0x154] ;  /* 0x0000550000047ab9 */ /* 0x000fe20000000800 */
[----:B------:R-:W-:Y:S01]  /*c0b0*/  IMAD.MOV.U32 R7, RZ, RZ, 0x1 ;  /* 0x00000001ff077424 */ /* 0x000fe200078e00ff */
[----:B------:R-:W1:Y:S01]  /*c0c0*/  LDC R4, c[0x0][0x618] ;  /* 0x00018600ff047b82 */ /* 0x000e620000000800 */
[----:B------:R-:W-:Y:S02]  /*c0d0*/  IMAD R22, R15, R14, R10 ;  /* 0x0000000e0f167224 */ /* 0x000fe400078e020a */
[----:B------:R-:W-:-:S04]  /*c0e0*/  IMAD.X R3, RZ, RZ, ~R0, P0 ;  /* 0x000000ffff037224 */ /* 0x000fc800000e0e00 */
[-C--:B------:R-:W-:Y:S01]  /*c0f0*/  IMAD R0, R3, R12.reuse, RZ ;  /* 0x0000000c03007224 */ /* 0x080fe200078e02ff */
[----:B------:R-:W2:Y:S01]  /*c100*/  LDC R6, c[0x0][0x608] ;  /* 0x00018200ff067b82 */ /* 0x000ea20000000800 */
[----:B0-----:R-:W-:-:S04]  /*c110*/  IMAD.WIDE.U32 R2, R5, R12, R18 ;  /* 0x0000000c05027225 */ /* 0x001fc800078e0012 */
[----:B------:R-:W-:Y:S01]  /*c120*/  IMAD R5, R5, R13, R0 ;  /* 0x0000000d05057224 */ /* 0x000fe200078e0200 */
[----:B------:R-:W-:Y:S02]  /*c130*/  I2FP.F32.U32 R0, R20 ;  /* 0x0000001400007245 */ /* 0x000fe40000201000 */
[----:B------:R-:W0:Y:S01]  /*c140*/  LDC R24, c[0x0][0x658] ;  /* 0x00019600ff187b82 */ /* 0x000e220000000800 */
[----:B------:R-:W-:Y:S01]  /*c150*/  IMAD.IADD R3, R3, 0x1, R5 ;  /* 0x0000000103037824 */ /* 0x000fe200078e0205 */
[----:B----4-:R-:W-:Y:S01]  /*c160*/  ISETP.NE.U32.AND P0, PT, R26, RZ, PT ;  /* 0x000000ff1a00720c */ /* 0x010fe20003f05070 */
[----:B------:R-:W-:Y:S01]  /*c170*/  FMUL R0, R0, UR4 ;  /* 0x0000000400007c20 */ /* 0x000fe20008400000 */
[----:B------:R-:W-:Y:S02]  /*c180*/  IMAD.MOV.U32 R5, RZ, RZ, -0x1 ;  /* 0xffffffffff057424 */ /* 0x000fe400078e00ff */
[----:B------:R-:W-:Y:S01]  /*c190*/  ISETP.NE.AND.EX P0, PT, R27, RZ, PT, P0 ;  /* 0x000000ff1b00720c */ /* 0x000fe20003f05300 */
[----:B------:R3:W4:Y:S01]  /*c1a0*/  F2I.U32.TRUNC.NTZ R12, R0 ;  /* 0x00000000000c7305 */ /* 0x000722000020f000 */
[----:B------:R-:W3:Y:S01]  /*c1b0*/  LDC R15, c[0x0][0x148] ;  /* 0x00005200ff0f7b82 */ /* 0x000ee20000000800 */
[----:B-1----:R-:W-:-:S02]  /*c1c0*/  SHF.R.U64 R10, R2, R4, R3 ;  /* 0x00000004020a7219 */ /* 0x002fc40000001203 */
[----:B------:R-:W-:-:S05]  /*c1d0*/  SHF.R.U32.HI R3, RZ, R4, R3 ;  /* 0x00000004ff037219 */ /* 0x000fca0000011603 */
[----:B------:R-:W1:Y:S01]  /*c1e0*/  LDC R14, c[0x0][0x600] ;  /* 0x00018000ff0e7b82 */ /* 0x000e620000000800 */
[-CC-:B--2---:R-:W-:Y:S02]  /*c1f0*/  SHF.R.U64 R8, R10, R6.reuse, R3.reuse ;  /* 0x000000060a087219 */ /* 0x184fe40000001203 */
[----:B------:R-:W-:-:S05]  /*c200*/  SHF.R.U32.HI R3, RZ, R6, R3 ;  /* 0x00000006ff037219 */ /* 0x000fca0000011603 */
[----:B------:R-:W2:Y:S01]  /*c210*/  LDC R21, c[0x0][0x648] ;  /* 0x00019200ff157b82 */ /* 0x000ea20000000800 */
[-CC-:B0-----:R-:W-:Y:S02]  /*c220*/  SHF.R.U64 R13, R8, R24.reuse, R3.reuse ;  /* 0x00000018080d7219 */ /* 0x181fe40000001203 */
[-C--:B------:R-:W-:Y:S02]  /*c230*/  SHF.L.U32 R5, R5, R24.reuse, RZ ;  /* 0x0000001805057219 */ /* 0x080fe400000006ff */
[-C--:B------:R-:W-:Y:S01]  /*c240*/  SHF.R.U32.HI R3, RZ, R24.reuse, R3 ;  /* 0x00000018ff037219 */ /* 0x080fe20000011603 */
[----:B------:R-:W-:Y:S01]  /*c250*/  IMAD.MOV.U32 R2, RZ, RZ, R13 ;  /* 0x000000ffff027224 */ /* 0x000fe200078e000d */
[----:B------:R-:W-:Y:S01]  /*c260*/  SHF.L.U32 R24, R7, R24, RZ ;  /* 0x0000001807187219 */ /* 0x000fe200000006ff */
[----:B------:R-:W0:Y:S01]  /*c270*/  LDC R25, c[0x0][0x638] ;  /* 0x00018e00ff197b82 */ /* 0x000e220000000800 */
[----:B------:R-:W-:-:S07]  /*c280*/  LOP3.LUT R19, RZ, R5, RZ, 0x33, !PT ;  /* 0x00000005ff137212 */ /* 0x000fce00078e33ff */
[----:B------:R-:W0:Y:S01]  /*c290*/  LDC R28, c[0x0][0x610] ;  /* 0x00018400ff1c7b82 */ /* 0x000e220000000800 */
[----:B----4-:R-:W-:Y:S05]  /*c2a0*/  @!P0 BRA `(.L_x_261) ;  /* 0x0000000000288947 */ /* 0x010fea0003800000 */
[----:B---3--:R-:W3:Y:S02]  /*c2b0*/  LDC R0, c[0x0][0x64c] ;  /* 0x00019300ff007b82 */ /* 0x008ee40000000800 */
[----:B---3--:R-:W-:-:S05]  /*c2c0*/  IADD3 R7, P0, R13, R0, RZ ;  /* 0x000000000d077210 */ /* 0x008fca0007f1e0ff */
        /* <DEDUP_REMOVED lines=8> */
.L_x_261:
[----:B------:R-:W4:Y:S01]  /*c350*/  LDC R4, c[0x0][0x65c] ;  /* 0x00019700ff047b82 */ /* 0x000f220000000800 */
[----:B--23--:R-:W-:Y:S01]  /*c360*/  SHF.R.U64 R0, R2, R21, R3 ;  /* 0x0000001502007219 */ /* 0x00cfe20000001203 */
[----:B-1----:R-:W-:Y:S01]  /*c370*/  VIADD R3, R14, 0xffffffff ;  /* 0xffffffff0e037836 */ /* 0x002fe20000000000 */
[----:B------:R-:W-:Y:S01]  /*c380*/  LOP3.LUT R19, R8, R19, RZ, 0xc0, !PT ;  /* 0x0000001308137212 */ /* 0x000fe200078ec0ff */
[----:B------:R-:W-:Y:S02]  /*c390*/  IMAD.MOV R12, RZ, RZ, -R12 ;  /* 0x000000ffff0c7224 */ /* 0x000fe400078e0a0c */
[----:B------:R-:W-:Y:S01]  /*c3a0*/  IMAD.MOV R2, RZ, RZ, -R0 ;  /* 0x000000ffff027224 */ /* 0x000fe200078e0a00 */
[----:B------:R-:W-:Y:S01]  /*c3b0*/  LOP3.LUT R3, R10, R3, RZ, 0xc0, !PT ;  /* 0x000000030a037212 */ /* 0x000fe200078ec0ff */
[----:B------:R-:W-:Y:S02]  /*c3c0*/  IMAD R19, R24, R0, R19 ;  /* 0x0000000018137224 */ /* 0x000fe400078e0213 */
[----:B0-----:R-:W-:-:S04]  /*c3d0*/  IMAD R0, R2, R25, R13 ;  /* 0x0000001902007224 */ /* 0x001fc800078e020d */
[----:B------:R-:W-:Y:S01]  /*c3e0*/  IMAD R2, R0, R14, R3 ;  /* 0x0000000e00027224 */ /* 0x000fe200078e0203 */
[----:B----4-:R-:W-:Y:S01]  /*c3f0*/  ISETP.NE.AND P0, PT, R4, 0x1, PT ;  /* 0x000000010400780c */ /* 0x010fe20003f05270 */
[----:B------:R-:W-:-:S05]  /*c400*/  IMAD.MOV.U32 R4, RZ, RZ, 0x1 ;  /* 0x00000001ff047424 */ /* 0x000fca00078e00ff */
[----:B------:R-:W-:-:S07]  /*c410*/  PRMT R0, R4, 0x7610, R0 ;  /* 0x0000761004007816 */ /* 0x000fce0000000000 */
[----:B------:R-:W-:-:S04]  /*c420*/  @P0 IMAD R22, R15, R12, R20 ;  /* 0x0000000c0f160224 */ /* 0x000fc800078e0214 */
[----:B------:R-:W-:-:S05]  /*c430*/  IMAD R19, R19, R28, R22 ;  /* 0x0000001c13137224 */ /* 0x000fca00078e0216 */
[----:B------:R-:W-:Y:S02]  /*c440*/  SEL R22, R2, R19, !P0 ;  /* 0x0000001302167207 */ /* 0x000fe40004000000 */
[----:B------:R-:W-:Y:S01]  /*c450*/  SEL R19, R19, R2, !P0 ;  /* 0x0000000213137207 */ /* 0x000fe20004000000 */
[----:B------:R-:W-:-:S07]  /*c460*/  IMAD.MOV.U32 R2, RZ, RZ, R11 ;  /* 0x000000ffff027224 */ /* 0x000fce00078e000b */
.L_x_259:
[----:B------:R-:W-:Y:S02]  /*c470*/  LOP3.LUT P0, RZ, R0, 0xff, RZ, 0xc0, !PT ;  /* 0x000000ff00ff7812 */ /* 0x000fe4000780c0ff */
[----:B------:R-:W-:-:S11]  /*c480*/  LOP3.LUT R149, R149, 0x1, RZ, 0x3c, !PT ;  /* 0x0000000195957812 */ /* 0x000fd600078e3cff */
[----:B------:R-:W-:Y:S05]  /*c490*/  @P0 BRA `(.L_x_262) ;  /* 0xffffff5000740947 */ /* 0x000fea000383ffff */
[----:B------:R-:W-:Y:S05]  /*c4a0*/  EXIT ;  /* 0x000000000000794d */ /* 0x000fea0003800000 */
.L_x_17:
[----:B------:R-:W-:-:S08]  /*c4b0*/  ISETP.NE.AND P0, PT, R5, RZ, PT ;  /* 0x000000ff0500720c */ /* 0x000fd00003f05270 */
[----:B0-----:R-:W0:-:S00]  /*c4c0*/  USETMAXREG.DEALLOC.CTAPOOL 0x28 ;  /* 0x00000028000079c8 */ /* 0x001e0000080e0500 */
[----:B------:R-:W-:Y:S05]  /*c4d0*/  @P0 EXIT ;  /* 0x000000000000094d */ /* 0x000fea0003800000 */
[----:B0-----:R-:W-:Y:S01]  /*c4e0*/  LOP3.LUT P0, RZ, R8, 0xff, RZ, 0xc0, !PT ;  /* 0x000000ff08ff7812 */ /* 0x001fe2000780c0ff */
[----:B------:R-:W-:Y:S02]  /*c4f0*/  IMAD.MOV.U32 R0, RZ, RZ, 0x1 ;  /* 0x00000001ff007424 */ /* 0x000fe400078e00ff */
[----:B------:R-:W-:-:S10]  /*c500*/  IMAD.MOV.U32 R7, RZ, RZ, RZ ;  /* 0x000000ffff077224 */ /* 0x000fd400078e00ff */
[----:B------:R-:W-:Y:S05]  /*c510*/  @!P0 BRA `(.L_x_263) ;  /* 0x0000000c00648947 */ /* 0x000fea0003800000 */
[----:B------:R-:W0:Y:S01]  /*c520*/  S2R R9, SR_CgaCtaId ;  /* 0x0000000000097919 */ /* 0x000e220000008800 */
[----:B------:R-:W-:Y:S01]  /*c530*/  LOP3.LUT P0, RZ, R4, 0x1f, RZ, 0xc0, !PT ;  /* 0x0000001f04ff7812 */ /* 0x000fe2000780c0ff */
[----:B------:R-:W-:Y:S01]  /*c540*/  ULDC UR5, c[0x0][0x658] ;  /* 0x0001960000057ab9 */ /* 0x000fe20000000800 */
[----:B------:R-:W-:Y:S01]  /*c550*/  UMOV UR6, 0xffffffff ;  /* 0xffffffff00067882 */ /* 0x000fe20000000000 */
[----:B------:R-:W-:Y:S01]  /*c560*/  BSSY B0, `(.L_x_263) ;  /* 0x00000d4000007945 */ /* 0x000fe20003800000 */
[----:B------:R-:W-:Y:S01]  /*c570*/  USHF.L.U32 UR6, UR6, UR5, URZ ;  /* 0x0000000506067299 */ /* 0x000fe2000800063f */
[C---:B------:R-:W-:Y:S01]  /*c580*/  ISETP.NE.AND P2, PT, R3.reuse, RZ, PT ;  /* 0x000000ff0300720c */ /* 0x040fe20003f45270 */
[----:B------:R-:W-:Y:S01]  /*c590*/  IMAD.MOV.U32 R8, RZ, RZ, 0x1 ;  /* 0x00000001ff087424 */ /* 0x000fe200078e00ff */
[----:B------:R-:W-:Y:S01]  /*c5a0*/  ISETP.NE.OR P0, PT, R3, RZ, !P0 ;  /* 0x000000ff0300720c */ /* 0x000fe20004705670 */
[----:B------:R-:W-:Y:S01]  /*c5b0*/  IMAD.MOV.U32 R0, RZ, RZ, 0x1 ;  /* 0x00000001ff007424 */ /* 0x000fe200078e00ff */
[----:B------:R-:W-:Y:S01]  /*c5c0*/  LOP3.LUT R6, R16, 0x2, RZ, 0xfc, !PT ;  /* 0x0000000210067812 */ /* 0x000fe200078efcff */
[----:B------:R-:W-:Y:S01]  /*c5d0*/  IMAD.MOV.U32 R7, RZ, RZ, RZ ;  /* 0x000000ffff077224 */ /* 0x000fe200078e00ff */
[----:B------:R-:W-:Y:S01]  /*c5e0*/  ULDC UR4, c[0x0][0x600] ;  /* 0x0001800000047ab9 */ /* 0x000fe20000000800 */
[----:B------:R-:W-:Y:S01]  /*c5f0*/  UMOV UR7, 0x1 ;  /* 0x0000000100077882 */ /* 0x000fe20000000000 */
[----:B------:R-:W-:-:S02]  /*c600*/  UIADD3 UR21, UR38, 0x1, URZ ;  /* 0x0000000126157890 */ /* 0x000fc4000fffe03f */
[----:B------:R-:W-:Y:S02]  /*c610*/  UIADD3 UR4, UR4, -0x1, URZ ;  /* 0xffffffff04047890 */ /* 0x000fe4000fffe03f */
[----:B------:R-:W-:Y:S02]  /*c620*/  USHF.L.U32 UR5, UR7, UR5, URZ ;  /* 0x0000000507057299 */ /* 0x000fe4000800063f */
[----:B------:R-:W-:Y:S01]  /*c630*/  ULOP3.LUT UR13, URZ, UR6, URZ, 0x33, !UPT ;  /* 0x000000063f0d7292 */ /* 0x000fe2000f8e333f */
[----:B------:R-:W-:Y:S01]  /*c640*/  ULDC.64 UR22, c[0x0][0x198] ;  /* 0x0000660000167ab9 */ /* 0x000fe20000000a00 */
[----:B0-----:R-:W-:-:S10]  /*c650*/  LOP3.LUT R9, R9, 0x1, RZ, 0xc0, !PT ;  /* 0x0000000109097812 */ /* 0x001fd400078ec0ff */
.L_x_275:
[----:B------:R-:W-:-:S03]  /*c660*/  UMOV UR6, 0xffffffff ;  /* 0xffffffff00067882 */ /* 0x000fc60000000000 */
[----:B------:R-:W-:Y:S05]  /*c670*/  BRA.DIV UR6, `(.L_x_264) ;  /* 0x0000000e06fc7947 */ /* 0x000fea000b800000 */
[----:B------:R-:W-:-:S13]  /*c680*/  ELECT P6, URZ, PT ;  /* 0x00000000003f782f */ /* 0x000fda00038c0000 */
.L_x_287:
[----:B------:R-:W0:Y:S01]  /*c690*/  LDC R3, c[0x0][0x28c] ;  /* 0x0000a300ff037b82 */ /* 0x000e220000000800 */
[----:B------:R-:W-:Y:S01]  /*c6a0*/  BSSY B1, `(.L_x_265) ;  /* 0x0000047000017945 */ /* 0x000fe20003800000 */
[----:B0-----:R-:W-:-:S13]  /*c6b0*/  ISETP.LT.OR P6, PT, R3, 0x1, !P6 ;  /* 0x000000010300780c */ /* 0x001fda00077c1670 */
[----:B------:R-:W-:Y:S05]  /*c6c0*/  @P6 BRA `(.L_x_266) ;  /* 0x0000000400106947 */ /* 0x000fea0003800000 */
[----:B------:R-:W-:Y:S02]  /*c6d0*/  IMAD R22, R22, 0x2, R9 ;  /* 0x0000000216167824 */ /* 0x000fe400078e0209 */
[----:B------:R-:W-:Y:S02]  /*c6e0*/  IMAD.SHL.U32 R19, R19, 0x40, RZ ;  /* 0x0000004013137824 */ /* 0x000fe400078e00ff */
[----:B------:R-:W-:Y:S02]  /*c6f0*/  IMAD.MOV.U32 R13, RZ, RZ, RZ ;  /* 0x000000ffff0d7224 */ /* 0x000fe400078e00ff */
[----:B------:R-:W-:Y:S02]  /*c700*/  IMAD.U32 R14, RZ, RZ, UR21 ;  /* 0x00000015ff0e7e24 */ /* 0x000fe4000f8e00ff */
[----:B------:R-:W-:Y:S02]  /*c710*/  IMAD.MOV.U32 R3, RZ, RZ, R0 ;  /* 0x000000ffff037224 */ /* 0x000fe400078e0000 */
[----:B------:R-:W-:-:S02]  /*c720*/  IMAD.MOV.U32 R4, RZ, RZ, R7 ;  /* 0x000000ffff047224 */ /* 0x000fc400078e0007 */
[----:B------:R-:W-:-:S07]  /*c730*/  IMAD R22, R22, 0x70, RZ ;  /* 0x0000007016167824 */ /* 0x000fce00078e02ff */
.L_x_270:
[----:B------:R-:W0:Y:S01]  /*c740*/  S2R R10, SR_CgaCtaId ;  /* 0x00000000000a7919 */ /* 0x000e220000008800 */
[----:B------:R-:W-:-:S04]  /*c750*/  MOV R5, 0x400 ;  /* 0x0000040000057802 */ /* 0x000fc80000000f00 */
[----:B0-----:R-:W-:Y:S02]  /*c760*/  LEA R11, R10, R5, 0x18 ;  /* 0x000000050a0b7211 */ /* 0x001fe400078ec0ff */
[----:B------:R-:W-:Y:S01]  /*c770*/  SHF.L.U32 R5, R3, 0x1f, RZ ;  /* 0x0000001f03057819 */ /* 0x000fe200000006ff */
[----:B------:R-:W0:Y:S02]  /*c780*/  @!P2 LDC R10, c[0x0][0x500] ;  /* 0x00014000ff0aab82 */ /* 0x000e240000000800 */
[----:B------:R-:W-:-:S04]  /*c790*/  IMAD R12, R4, 0x8, R11 ;  /* 0x00000008040c7824 */ /* 0x000fc800078e020b */
[----:B------:R-:W1:Y:S02]  /*c7a0*/  SYNCS.PHASECHK.TRANS64.TRYWAIT P1, [R12+URZ+0x18], R5 ;  /* 0x000018050c0075a7 */ /* 0x000e64000802017f */
[----:B-1----:R-:W-:Y:S05]  /*c7b0*/  @!P1 BRA `(.L_x_267) ;  /* 0x0000000c00cc9947 */ /* 0x002fea0003800000 */
.L_x_288:
[----:B-1----:R-:W-:Y:S01]  /*c7c0*/  PRMT R5, R6, 0x9910, RZ ;  /* 0x0000991006057816 */ /* 0x002fe200000000ff */
[----:B0-----:R0:W-:Y:S03]  /*c7d0*/  @!P2 SYNCS.ARRIVE.TRANS64 RZ, [R12+URZ], R10 ;  /* 0x0000000a0cffa9a7 */ /* 0x0011e6000800003f */
[----:B------:R-:W-:-:S13]  /*c7e0*/  ISETP.NE.AND P1, PT, R5, 0x2, PT ;  /* 0x000000020500780c */ /* 0x000fda0003f25270 */
[----:B0-----:R-:W-:Y:S05]  /*c7f0*/  @P1 BRA `(.L_x_268) ;  /* 0x0000000000041947 */ /* 0x001fea0003800000 */
[----:B------:R-:W-:Y:S01]  /*c800*/  BPT.TRAP 0x1 ;  /* 0x000000040000795c */ /* 0x000fe20000300000 */
.L_x_268:
[----:B------:R-:W-:Y:S05]  /*c810*/  @P0 BRA `(.L_x_269) ;  /* 0x0000000000040947 */ /* 0x000fea0003800000 */
[----:B------:R-:W-:Y:S01]  /*c820*/  BPT.TRAP 0x1 ;  /* 0x000000040000795c */ /* 0x000fe20000300000 */
.L_x_269:
[C---:B------:R-:W-:Y:S01]  /*c830*/  IMAD R5, R4.reuse, 0x4, R9 ;  /* 0x0000000404057824 */ /* 0x040fe200078e0209 */
[----:B------:R-:W-:Y:S01]  /*c840*/  R2UR UR34, R13 ;  /* 0x000000000d2272ca */ /* 0x000fe200000e0000 */
[--C-:B------:R-:W-:Y:S01]  /*c850*/  IMAD R10, R4, 0x4000, R11.reuse ;  /* 0x00004000040a7824 */ /* 0x100fe200078e020b */
[----:B------:R-:W-:Y:S01]  /*c860*/  R2UR UR33, R12 ;  /* 0x000000000c2172ca */ /* 0x000fe200000e0000 */
[----:B------:R-:W-:Y:S01]  /*c870*/  IMAD R5, R5, 0x1c00, RZ ;  /* 0x00001c0005057824 */ /* 0x000fe200078e02ff */
[----:B------:R-:W-:Y:S01]  /*c880*/  R2UR UR36, R2 ;  /* 0x00000000022472ca */ /* 0x000fe200000e0000 */
[----:B------:R-:W-:Y:S01]  /*c890*/  VIADD R14, R14, 0xffffffff ;  /* 0xffffffff0e0e7836 */ /* 0x000fe20000000000 */
[----:B------:R-:W-:Y:S01]  /*c8a0*/  R2UR UR24, R10 ;  /* 0x000000000a1872ca */ /* 0x000fe200000e0000 */
[----:B------:R-:W-:Y:S01]  /*c8b0*/  IMAD R5, R5, 0x2, R11 ;  /* 0x0000000205057824 */ /* 0x000fe200078e020b */
[----:B------:R-:W-:Y:S01]  /*c8c0*/  R2UR UR35, R19 ;  /* 0x00000000132372ca */ /* 0x000fe200000e0000 */
[----:B------:R-:W-:Y:S01]  /*c8d0*/  UIADD3 UR6, UP0, UR22, 0xf0, URZ ;  /* 0x000000f016067890 */ /* 0x000fe2000ff1e03f */
[----:B------:R-:W-:Y:S01]  /*c8e0*/  R2UR UR19, R22 ;  /* 0x00000000161372ca */ /* 0x000fe200000e0000 */
[----:B------:R-:W-:Y:S01]  /*c8f0*/  UIADD3 UR30, UP1, UR22, 0x1f0, URZ ;  /* 0x000001f0161e7890 */ /* 0x000fe2000ff3e03f */
[----:B------:R-:W-:Y:S01]  /*c900*/  R2UR UR8, R5 ;  /* 0x00000000050872ca */ /* 0x000fe200000e0000 */
[----:B------:R-:W-:Y:S01]  /*c910*/  UIADD3.X UR7, URZ, UR23, URZ, UP0, !UPT ;  /* 0x000000173f077290 */ /* 0x000fe200087fe43f */
[----:B------:R-:W-:Y:S01]  /*c920*/  ISETP.GT.AND P3, PT, R14, 0x1, PT ;  /* 0x000000010e00780c */ /* 0x000fe20003f64270 */
[----:B------:R-:W-:Y:S01]  /*c930*/  UIADD3 UR26, UR34, 0x40, URZ ;  /* 0x00000040221a7890 */ /* 0x000fe2000fffe03f */
[----:B------:R-:W-:Y:S01]  /*c940*/  VIADD R4, R4, 0x1 ;  /* 0x0000000104047836 */ /* 0x000fe20000000000 */
[----:B------:R-:W-:Y:S01]  /*c950*/  UIADD3.X UR31, URZ, UR23, URZ, UP1, !UPT ;  /* 0x000000173f1f7290 */ /* 0x000fe20008ffe43f */
[----:B------:R-:W-:Y:S01]  /*c960*/  VIADD R13, R13, 0x80 ;  /* 0x000000800d0d7836 */ /* 0x000fe20000000000 */
[----:B------:R-:W-:-:S02]  /*c970*/  UIADD3 UR32, UR24, 0x100, URZ ;  /* 0x0000010018207890 */ /* 0x000fc4000fffe03f */
[----:B------:R-:W-:Y:S01]  /*c980*/  UIADD3 UR24, UR24, 0x2100, URZ ;  /* 0x0000210018187890 */ /* 0x000fe2000fffe03f */
[----:B------:R-:W-:Y:S01]  /*c990*/  ISETP.NE.AND P1, PT, R4, 0x3, PT ;  /* 0x000000030400780c */ /* 0x000fe20003f25270 */
[----:B------:R-:W-:Y:S01]  /*c9a0*/  UMOV UR14, 0x0 ;  /* 0x00000000000e7882 */ /* 0x000fe20000000000 */
[----:B------:R-:W-:Y:S01]  /*c9b0*/  UMOV UR15, 0x10000000 ;  /* 0x10000000000f7882 */ /* 0x000fe20000000000 */
[----:B------:R-:W-:Y:S01]  /*c9c0*/  UIADD3 UR16, UR8, 0xc100, URZ ;  /* 0x0000c10008107890 */ /* 0x000fe2000fffe03f */
[----:B------:R-:W-:Y:S01]  /*c9d0*/  SEL R10, RZ, 0x1, P1 ;  /* 0x00000001ff0a7807 */ /* 0x000fe20000800000 */
[----:B------:R-:W-:Y:S01]  /*c9e0*/  UIADD3 UR8, UR8, 0x13100, URZ ;  /* 0x0001310008087890 */ /* 0x000fe2000fffe03f */
[----:B------:R0:W-:Y:S01]  /*c9f0*/  UTMALDG.3D [UR32], [UR6], desc[UR14] ;  /* 0x00000e20060075b4 */ /* 0x0001e20008011000 */
[----:B------:R-:W-:Y:S01]  /*ca00*/  UMOV UR25, UR33 ;  /* 0x0000002100197c82 */ /* 0x000fe20008000000 */
[----:B------:R-:W-:Y:S01]  /*ca10*/  UMOV UR28, UR36 ;  /* 0x00000024001c7c82 */ /* 0x000fe20008000000 */
[----:B------:R-:W-:Y:S01]  /*ca20*/  UMOV UR27, UR35 ;  /* 0x00000023001b7c82 */ /* 0x000fe20008000000 */
[----:B------:R-:W-:Y:S01]  /*ca30*/  UMOV UR29, 0x30000 ;  /* 0x00030000001d7882 */ /* 0x000fe20000000000 */
[----:B------:R-:W-:Y:S01]  /*ca40*/  UMOV UR17, UR33 ;  /* 0x0000002100117c82 */ /* 0x000fe20008000000 */
[----:B------:R-:W-:Y:S01]  /*ca50*/  UMOV UR18, UR34 ;  /* 0x0000002200127c82 */ /* 0x000fe20008000000 */
[----:B------:R-:W-:Y:S01]  /*ca60*/  UMOV UR20, UR36 ;  /* 0x0000002400147c82 */ /* 0x000fe20008000000 */
[----:B------:R-:W-:Y:S01]  /*ca70*/  UMOV UR9, UR33 ;  /* 0x0000002100097c82 */ /* 0x000fe20008000000 */
[----:B------:R-:W-:Y:S01]  /*ca80*/  UMOV UR11, UR19 ;  /* 0x00000013000b7c82 */ /* 0x000fe20008000000 */
[----:B------:R-:W-:Y:S01]  /*ca90*/  UMOV UR12, UR36 ;  /* 0x00000024000c7c82 */ /* 0x000fe20008000000 */
[----:B------:R0:W-:Y:S01]  /*caa0*/  UTMALDG.3D [UR24], [UR6], desc[UR14] ;  /* 0x00000e18060075b4 */ /* 0x0001e20008011000 */
[----:B------:R-:W-:Y:S01]  /*cab0*/  UMOV UR10, UR26 ;  /* 0x0000001a000a7c82 */ /* 0x000fe20008000000 */
[----:B------:R-:W-:-:S02]  /*cac0*/  LOP3.LUT R3, R3, R10, RZ, 0x3c, !PT ;  /* 0x0000000a03037212 */ /* 0x000fc400078e3cff */
[----:B------:R-:W-:Y:S01]  /*cad0*/  SEL R4, R4, RZ, P1 ;  /* 0x000000ff04047207 */ /* 0x000fe20000800000 */
[----:B------:R0:W-:Y:S01]  /*cae0*/  UTMALDG.3D.MULTICAST [UR16], [UR30], UR29, desc[UR14] ;  /* 0x00000e101e0073b4 */ /* 0x0001e2000801181d */
[----:B------:R0:W-:Y:S02]  /*caf0*/  UTMALDG.3D.MULTICAST [UR8], [UR30], UR29, desc[UR14] ;  /* 0x00000e081e0073b4 */ /* 0x0001e4000801181d */
[----:B0-----:R-:W-:Y:S05]  /*cb00*/  @P3 BRA `(.L_x_270) ;  /* 0xfffffffc000c3947 */ /* 0x001fea000383ffff */
.L_x_266:
[----:B------:R-:W-:Y:S05]  /*cb10*/  BSYNC B1 ;  /* 0x0000000000017941 */ /* 0x000fea0003800000 */
.L_x_265:
[----:B------:R-:W2:Y:S01]  /*cb20*/  LDL.64 R10, [R1] ;  /* 0x00000000010a7983 */ /* 0x000ea20000100a00 */
[----:B------:R-:W-:Y:S01]  /*cb30*/  LOP3.LUT P4, RZ, R8, 0xff, RZ, 0xc0, !PT ;  /* 0x000000ff08ff7812 */ /* 0x000fe2000788c0ff */
[----:B------:R-:W-:Y:S01]  /*cb40*/  VIADD R4, R7, UR38 ;  /* 0x0000002607047c36 */ /* 0x000fe20008000000 */
[----:B------:R-:W-:Y:S01]  /*cb50*/  ULDC.64 UR6, c[0x0][0x650] ;  /* 0x0001940000067ab9 */ /* 0x000fe20000000a00 */
[----:B------:R-:W-:Y:S01]  /*cb60*/  IMAD.U32 R7, RZ, RZ, UR38 ;  /* 0x00000026ff077e24 */ /* 0x000fe2000f8e00ff */
[----:B------:R-:W-:Y:S01]  /*cb70*/  UISETP.GE.U32.AND UP0, UPT, UR38, 0x3, UPT ;  /* 0x000000032600788c */ /* 0x000fe2000bf06070 */
[----:B------:R-:W-:Y:S01]  /*cb80*/  BSSY B1, `(.L_x_271) ;  /* 0x000006f000017945 */ /* 0x000fe20003800000 */
[----:B------:R-:W-:Y:S01]  /*cb90*/  ISETP.GT.U32.AND P1, PT, R4, 0x2, PT ;  /* 0x000000020400780c */ /* 0x000fe20003f24070 */
[----:B------:R-:W-:Y:S01]  /*cba0*/  IMAD.MOV.U32 R19, RZ, RZ, -0x1 ;  /* 0xffffffffff137424 */ /* 0x000fe200078e00ff */
[----:B------:R-:W-:Y:S01]  /*cbb0*/  PRMT R8, RZ, 0x7610, R8 ;  /* 0x00007610ff087816 */ /* 0x000fe20000000008 */
[----:B------:R-:W-:Y:S01]  /*cbc0*/  IMAD.MOV.U32 R22, RZ, RZ, -0x1 ;  /* 0xffffffffff167424 */ /* 0x000fe200078e00ff */
[----:B------:R-:W-:-:S02]  /*cbd0*/  ISETP.LT.U32.AND P1, PT, R7, 0x3, P1 ;  /* 0x000000030700780c */ /* 0x000fc40000f21070 */
[----:B------:R-:W-:Y:S01]  /*cbe0*/  PLOP3.LUT P3, PT, PT, PT, UP0, 0x80, 0x0 ;  /* 0x000000000000781c */ /* 0x000fe20003f6f008 */
[----:B------:R-:W0:Y:S01]  /*cbf0*/  @P4 S2R R3, SR_CgaCtaId ;  /* 0x0000000000034919 */ /* 0x000e220000008800 */
[----:B------:R-:W-:-:S04]  /*cc00*/  @P4 MOV R2, 0x400 ;  /* 0x0000040000024802 */ /* 0x000fc80000000f00 */
[----:B0-----:R-:W-:Y:S01]  /*cc10*/  @P4 LEA R5, R3, R2, 0x18 ;  /* 0x0000000203054211 */ /* 0x001fe200078ec0ff */
[----:B------:R-:W-:-:S03]  /*cc20*/  IMAD.WIDE.U32 R2, R4, -0x55555555, RZ ;  /* 0xaaaaaaab04027825 */ /* 0x000fc600078e00ff */
[----:B------:R0:W-:Y:S01]  /*cc30*/  @P4 SYNCS.ARRIVE.TRANS64.A1T0 RZ, [R5+URZ+0x68], RZ ;  /* 0x000068ff05ff49a7 */ /* 0x0001e2000810003f */
[----:B------:R-:W-:Y:S01]  /*cc40*/  IMAD.MOV.U32 R2, RZ, RZ, -0x1 ;  /* 0xffffffffff027424 */ /* 0x000fe200078e00ff */
[----:B0-----:R-:W-:Y:S02]  /*cc50*/  SHF.R.U32.HI R5, RZ, 0x1, R3 ;  /* 0x00000001ff057819 */ /* 0x001fe40000011603 */
[----:B------:R-:W-:-:S03]  /*cc60*/  SEL R3, RZ, 0x1, !P1 ;  /* 0x00000001ff037807 */ /* 0x000fc60004800000 */
[----:B------:R-:W-:Y:S01]  /*cc70*/  IMAD R7, R5, -0x3, R4 ;  /* 0xfffffffd05077824 */ /* 0x000fe200078e0204 */
[----:B------:R-:W-:Y:S02]  /*cc80*/  LOP3.LUT R0, R0, R3, RZ, 0x3c, !PT ;  /* 0x0000000300007212 */ /* 0x000fe400078e3cff */
[----:B------:R-:W-:Y:S02]  /*cc90*/  PRMT R3, RZ, 0x7610, R3 ;  /* 0x00007610ff037816 */ /* 0x000fe40000000003 */
[----:B------:R-:W-:Y:S02]  /*cca0*/  @P3 LOP3.LUT R0, R0, 0x1, R5, 0x78, !PT ;  /* 0x0000000100003812 */ /* 0x000fe400078e7805 */
[----:B--2---:R-:W-:-:S04]  /*ccb0*/  IADD3 R18, P4, R18, R10, RZ ;  /* 0x0000000a12127210 */ /* 0x004fc80007f9e0ff */
[----:B------:R-:W-:Y:S01]  /*ccc0*/  ISETP.GE.U32.AND P1, PT, R18, UR6, PT ;  /* 0x0000000612007c0c */ /* 0x000fe2000bf26070 */
[----:B------:R-:W-:-:S05]  /*ccd0*/  IMAD.X R17, R17, 0x1, R23, P4 ;  /* 0x0000000111117824 */ /* 0x000fca00020e0617 */
[----:B------:R-:W-:-:S13]  /*cce0*/  ISETP.GE.U32.AND.EX P1, PT, R17, UR7, PT, P1 ;  /* 0x0000000711007c0c */ /* 0x000fda000bf26110 */
[----:B------:R-:W-:Y:S05]  /*ccf0*/  @P1 BRA `(.L_x_272) ;  /* 0x00000004005c1947 */ /* 0x000fea0003800000 */
[----:B------:R-:W0:Y:S01]  /*cd00*/  S2R R12, SR_CTAID.X ;  /* 0x00000000000c7919 */ /* 0x000e220000002500 */
[----:B------:R-:W-:Y:S01]  /*cd10*/  ULDC.64 UR6, c[0x0][0x628] ;  /* 0x00018a0000067ab9 */ /* 0x000fe20000000a00 */
[----:B------:R-:W1:Y:S01]  /*cd20*/  LDC R13, c[0x0][0x144] ;  /* 0x00005100ff0d7b82 */ /* 0x000e620000000800 */
[----:B------:R-:W-:Y:S01]  /*cd30*/  ISETP.NE.U32.AND P1, PT, RZ, UR6, PT ;  /* 0x00000006ff007c0c */ /* 0x000fe2000bf25070 */
[----:B------:R-:W2:Y:S01]  /*cd40*/  S2R R10, SR_CTAID.Y ;  /* 0x00000000000a7919 */ /* 0x000ea20000002600 */
[----:B------:R-:W-:Y:S01]  /*cd50*/  ULDC UR9, c[0x0][0x630] ;  /* 0x00018c0000097ab9 */ /* 0x000fe20000000800 */
[----:B------:R-:W-:Y:S01]  /*cd60*/  ULDC UR10, c[0x0][0x150] ;  /* 0x00005400000a7ab9 */ /* 0x000fe20000000800 */
[----:B------:R-:W-:Y:S01]  /*cd70*/  ISETP.NE.AND.EX P1, PT, RZ, UR7, PT, P1 ;  /* 0x00000007ff007c0c */ /* 0x000fe2000bf25310 */
[----:B------:R-:W-:Y:S02]  /*cd80*/  IMAD.MOV.U32 R2, RZ, RZ, R18 ;  /* 0x000000ffff027224 */ /* 0x000fe400078e0012 */
[----:B------:R-:W-:Y:S01]  /*cd90*/  IMAD.MOV.U32 R3, RZ, RZ, R17 ;  /* 0x000000ffff037224 */ /* 0x000fe200078e0011 */
[----:B0-----:R-:W-:-:S09]  /*cda0*/  I2FP.F32.U32 R14, R12 ;  /* 0x0000000c000e7245 */ /* 0x001fd20000201000 */
[----:B------:R-:W-:Y:S05]  /*cdb0*/  @!P1 BRA `(.L_x_273) ;  /* 0x0000000000289947 */ /* 0x000fea0003800000 */
[----:B------:R-:W-:Y:S02]  /*cdc0*/  ULDC UR8, c[0x0][0x634] ;  /* 0x00018d0000087ab9 */ /* 0x000fe40000000800 */
[----:B------:R-:W-:-:S05]  /*cdd0*/  IADD3 R3, P1, R18, UR8, RZ ;  /* 0x0000000812037c10 */ /* 0x000fca000ff3e0ff */
[----:B------:R-:W-:-:S04]  /*cde0*/  IMAD.X R11, RZ, RZ, R17, P1 ;  /* 0x000000ffff0b7224 */ /* 0x000fc800008e0611 */
[----:B------:R-:W-:-:S04]  /*cdf0*/  IMAD.WIDE.U32 R4, R11, UR6, RZ ;  /* 0x000000060b047c25 */ /* 0x000fc8000f8e00ff */
[----:B------:R-:W-:-:S04]  /*ce00*/  IMAD.WIDE.U32 R4, P1, R3, UR7, R4 ;  /* 0x0000000703047c25 */ /* 0x000fc8000f820004 */
[----:B------:R-:W-:-:S04]  /*ce10*/  IMAD.WIDE.U32 R2, R3, UR6, RZ ;  /* 0x0000000603027c25 */ /* 0x000fc8000f8e00ff */
[----:B------:R-:W-:Y:S01]  /*ce20*/  IMAD.MOV.U32 R2, RZ, RZ, R5 ;  /* 0x000000ffff027224 */ /* 0x000fe200078e0005 */
[----:B------:R-:W-:Y:S01]  /*ce30*/  IADD3 RZ, P3, R3, R4, RZ ;  /* 0x0000000403ff7210 */ /* 0x000fe20007f7e0ff */
[----:B------:R-:W-:-:S04]  /*ce40*/  IMAD.X R3, RZ, RZ, RZ, P1 ;  /* 0x000000ffff037224 */ /* 0x000fc800008e06ff */
[----:B------:R-:W-:-:S08]  /*ce50*/  IMAD.WIDE.U32.X R2, R11, UR7, R2, P3 ;  /* 0x000000070b027c25 */ /* 0x000fd000098e0402 */
.L_x_273:
[----:B------:R-:W-:Y:S01]  /*ce60*/  FMUL R14, R14, UR10 ;  /* 0x0000000a0e0e7c20 */ /* 0x000fe20008400000 */
[--C-:B------:R-:W-:Y:S01]  /*ce70*/  SHF.R.U64 R11, R2, UR9, R3.reuse ;  /* 0x00000009020b7c19 */ /* 0x100fe20008001203 */
[----:B------:R-:W-:Y:S01]  /*ce80*/  ULDC.64 UR6, c[0x0][0x620] ;  /* 0x0001880000067ab9 */ /* 0x000fe20000000a00 */
[----:B------:R-:W-:Y:S01]  /*ce90*/  SHF.R.U32.HI R2, RZ, UR9, R3 ;  /* 0x00000009ff027c19 */ /* 0x000fe20008011603 */
[----:B------:R-:W-:Y:S01]  /*cea0*/  IMAD.MOV.U32 R3, RZ, RZ, R17 ;  /* 0x000000ffff037224 */ /* 0x000fe200078e0011 */
[----:B------:R-:W-:Y:S01]  /*ceb0*/  IADD3 R15, P1, RZ, -R11, RZ ;  /* 0x8000000bff0f7210 */ /* 0x000fe20007f3e0ff */
[----:B------:R-:W0:Y:S01]  /*cec0*/  F2I.U32.TRUNC.NTZ R14, R14 ;  /* 0x0000000e000e7305 */ /* 0x000e22000020f000 */
[----:B------:R-:W-:-:S03]  /*ced0*/  ULDC.64 UR8, c[0x0][0x640] ;  /* 0x0001900000087ab9 */ /* 0x000fc60000000a00 */
[----:B------:R-:W-:Y:S01]  /*cee0*/  IMAD.X R2, RZ, RZ, ~R2, P1 ;  /* 0x000000ffff027224 */ /* 0x000fe200008e0e02 */
[----:B------:R-:W-:-:S03]  /*cef0*/  ISETP.NE.U32.AND P1, PT, RZ, UR8, PT ;  /* 0x00000008ff007c0c */ /* 0x000fc6000bf25070 */
[----:B------:R-:W-:Y:S01]  /*cf00*/  IMAD R2, R2, UR6, RZ ;  /* 0x0000000602027c24 */ /* 0x000fe2000f8e02ff */
[----:B------:R-:W-:-:S03]  /*cf10*/  ISETP.NE.AND.EX P1, PT, RZ, UR9, PT, P1 ;  /* 0x00000009ff007c0c */ /* 0x000fc6000bf25310 */
[C---:B------:R-:W-:Y:S01]  /*cf20*/  IMAD R5, R15.reuse, UR7, R2 ;  /* 0x000000070f057c24 */ /* 0x040fe2000f8e0202 */
[----:B------:R-:W-:Y:S01]  /*cf30*/  ULDC UR7, c[0x0][0x154] ;  /* 0x0000550000077ab9 */ /* 0x000fe20000000800 */
[----:B------:R-:W-:Y:S02]  /*cf40*/  IMAD.MOV.U32 R2, RZ, RZ, R18 ;  /* 0x000000ffff027224 */ /* 0x000fe400078e0012 */
[----:B0-----:R-:W-:Y:S02]  /*cf50*/  IMAD.MOV R4, RZ, RZ, -R14 ;  /* 0x000000ffff047224 */ /* 0x001fe400078e0a0e */
[----:B------:R-:W-:Y:S01]  /*cf60*/  IMAD.WIDE.U32 R2, R15, UR6, R2 ;  /* 0x000000060f027c25 */ /* 0x000fe2000f8e0002 */
[----:B------:R-:W-:-:S03]  /*cf70*/  ULDC UR6, c[0x0][0x618] ;  /* 0x0001860000067ab9 */ /* 0x000fc60000000800 */
[----:B-1----:R-:W-:Y:S01]  /*cf80*/  IMAD R12, R13, R4, R12 ;  /* 0x000000040d0c7224 */ /* 0x002fe200078e020c */
[----:B--2---:R-:W-:Y:S01]  /*cf90*/  I2FP.F32.U32 R4, R10 ;  /* 0x0000000a00047245 */ /* 0x004fe20000201000 */
[----:B------:R-:W0:Y:S01]  /*cfa0*/  LDC R13, c[0x0][0x148] ;  /* 0x00005200ff0d7b82 */ /* 0x000e220000000800 */
[----:B------:R-:W-:-:S03]  /*cfb0*/  IMAD.IADD R3, R3, 0x1, R5 ;  /* 0x0000000103037824 */ /* 0x000fc600078e0205 */
[----:B------:R-:W-:Y:S02]  /*cfc0*/  FMUL R4, R4, UR7 ;  /* 0x0000000704047c20 */ /* 0x000fe40008400000 */
[--C-:B------:R-:W-:Y:S02]  /*cfd0*/  SHF.R.U64 R14, R2, UR6, R3.reuse ;  /* 0x00000006020e7c19 */ /* 0x100fe40008001203 */
[----:B------:R-:W-:Y:S01]  /*cfe0*/  SHF.R.U32.HI R3, RZ, UR6, R3 ;  /* 0x00000006ff037c19 */ /* 0x000fe20008011603 */
[----:B------:R1:W2:Y:S01]  /*cff0*/  F2I.U32.TRUNC.NTZ R20, R4 ;  /* 0x0000000400147305 */ /* 0x0002a2000020f000 */
[----:B------:R-:W-:Y:S02]  /*d000*/  ULDC UR6, c[0x0][0x608] ;  /* 0x0001820000067ab9 */ /* 0x000fe40000000800 */
[--C-:B------:R-:W-:Y:S02]  /*d010*/  SHF.R.U64 R19, R14, UR6, R3.reuse ;  /* 0x000000060e137c19 */ /* 0x100fe40008001203 */
[----:B------:R-:W-:Y:S01]  /*d020*/  SHF.R.U32.HI R2, RZ, UR6, R3 ;  /* 0x00000006ff027c19 */ /* 0x000fe20008011603 */
[----:B------:R-:W-:-:S03]  /*d030*/  ULDC UR6, c[0x0][0x658] ;  /* 0x0001960000067ab9 */ /* 0x000fc60000000800 */
[--C-:B------:R-:W-:Y:S02]  /*d040*/  SHF.R.U64 R15, R19, UR6, R2.reuse ;  /* 0x00000006130f7c19 */ /* 0x100fe40008001202 */
[----:B------:R-:W-:-:S03]  /*d050*/  SHF.R.U32.HI R21, RZ, UR6, R2 ;  /* 0x00000006ff157c19 */ /* 0x000fc60008011602 */
[----:B------:R-:W-:Y:S02]  /*d060*/  IMAD.MOV.U32 R2, RZ, RZ, R15 ;  /* 0x000000ffff027224 */ /* 0x000fe400078e000f */
[----:B------:R-:W-:Y:S01]  /*d070*/  IMAD.MOV.U32 R3, RZ, RZ, R21 ;  /* 0x000000ffff037224 */ /* 0x000fe200078e0015 */
[----:B-12---:R-:W-:Y:S06]  /*d080*/  @!P1 BRA `(.L_x_274) ;  /* 0x0000000000289947 */ /* 0x006fec0003800000 */
        /* <DEDUP_REMOVED lines=10> */
.L_x_274:
[----:B------:R-:W1:Y:S01]  /*d130*/  LDC R4, c[0x0][0x65c] ;  /* 0x00019700ff047b82 */ /* 0x000e620000000800 */
[----:B------:R-:W-:Y:S01]  /*d140*/  ULDC UR6, c[0x0][0x648] ;  /* 0x0001920000067ab9 */ /* 0x000fe20000000800 */
[----:B------:R-:W-:Y:S01]  /*d150*/  LOP3.LUT R19, R19, UR13, RZ, 0xc0, !PT ;  /* 0x0000000d13137c12 */ /* 0x000fe2000f8ec0ff */
[----:B------:R-:W-:Y:S01]  /*d160*/  IMAD.MOV R20, RZ, RZ, -R20 ;  /* 0x000000ffff147224 */ /* 0x000fe200078e0a14 */
[----:B------:R-:W-:Y:S01]  /*d170*/  SHF.R.U64 R2, R2, UR6, R3 ;  /* 0x0000000602027c19 */ /* 0x000fe20008001203 */
[----:B------:R-:W-:Y:S01]  /*d180*/  ULDC UR6, c[0x0][0x638] ;  /* 0x00018e0000067ab9 */ /* 0x000fe20000000800 */
[----:B------:R-:W-:Y:S01]  /*d190*/  LOP3.LUT R14, R14, UR4, RZ, 0xc0, !PT ;  /* 0x000000040e0e7c12 */ /* 0x000fe2000f8ec0ff */
[----:B------:R-:W-:Y:S01]  /*d1a0*/  ULDC UR7, c[0x0][0x610] ;  /* 0x0001840000077ab9 */ /* 0x000fe20000000800 */
[----:B------:R-:W-:Y:S02]  /*d1b0*/  IMAD.MOV.U32 R3, RZ, RZ, 0x1 ;  /* 0x00000001ff037424 */ /* 0x000fe400078e00ff */
[----:B------:R-:W-:Y:S01]  /*d1c0*/  IMAD R19, R2, UR5, R19 ;  /* 0x0000000502137c24 */ /* 0x000fe2000f8e0213 */
[----:B-1----:R-:W-:Y:S01]  /*d1d0*/  ISETP.NE.AND P1, PT, R4, 0x1, PT ;  /* 0x000000010400780c */ /* 0x002fe20003f25270 */
[----:B------:R-:W-:-:S02]  /*d1e0*/  IMAD.MOV R4, RZ, RZ, -R2 ;  /* 0x000000ffff047224 */ /* 0x000fc400078e0a02 */
[----:B------:R-:W-:Y:S02]  /*d1f0*/  IMAD.MOV.U32 R2, RZ, RZ, R11 ;  /* 0x000000ffff027224 */ /* 0x000fe400078e000b */
[----:B------:R-:W-:Y:S01]  /*d200*/  IMAD R15, R4, UR6, R15 ;  /* 0x00000006040f7c24 */ /* 0x000fe2000f8e020f */
[----:B------:R-:W-:-:S03]  /*d210*/  ULDC UR6, c[0x0][0x600] ;  /* 0x0001800000067ab9 */ /* 0x000fc60000000800 */
[----:B------:R-:W-:-:S04]  /*d220*/  IMAD R15, R15, UR6, R14 ;  /* 0x000000060f0f7c24 */ /* 0x000fc8000f8e020e */
[----:B0-----:R-:W-:-:S04]  /*d230*/  @P1 IMAD R12, R13, R20, R10 ;  /* 0x000000140d0c1224 */ /* 0x001fc800078e020a */
[----:B------:R-:W-:-:S05]  /*d240*/  IMAD R12, R19, UR7, R12 ;  /* 0x00000007130c7c24 */ /* 0x000fca000f8e020c */
[----:B------:R-:W-:Y:S02]  /*d250*/  SEL R22, R15, R12, !P1 ;  /* 0x0000000c0f167207 */ /* 0x000fe40004800000 */
[----:B------:R-:W-:-:S07]  /*d260*/  SEL R19, R12, R15, !P1 ;  /* 0x0000000f0c137207 */ /* 0x000fce0004800000 */
.L_x_272:
[----:B------:R-:W-:Y:S05]  /*d270*/  BSYNC B1 ;  /* 0x0000000000017941 */ /* 0x000fea0003800000 */
.L_x_271:
[----:B------:R-:W-:-:S13]  /*d280*/  LOP3.LUT P1, RZ, R3, 0xff, RZ, 0xc0, !PT ;  /* 0x000000ff03ff7812 */ /* 0x000fda000782c0ff */
[----:B------:R-:W-:Y:S05]  /*d290*/  @P1 BRA `(.L_x_275) ;  /* 0xfffffff000f01947 */ /* 0x000fea000383ffff */
[----:B------:R-:W-:Y:S05]  /*d2a0*/  BSYNC B0 ;  /* 0x0000000000007941 */ /* 0x000fea0003800000 */
.L_x_263:
[----:B------:R-:W-:-:S03]  /*d2b0*/  UMOV UR6, 0xffffffff ;  /* 0xffffffff00067882 */ /* 0x000fc60000000000 */
[----:B------:R-:W-:Y:S05]  /*d2c0*/  BRA.DIV UR6, `(.L_x_276) ;  /* 0x00000006061c7947 */ /* 0x000fea000b800000 */
[----:B------:R-:W-:-:S13]  /*d2d0*/  ELECT P6, URZ, PT ;  /* 0x00000000003f782f */ /* 0x000fda00038c0000 */
.L_x_291:
[----:B------:R-:W-:Y:S04]  /*d2e0*/  BSSY B0, `(.L_x_277) ;  /* 0x0000022000007945 */ /* 0x000fe80003800000 */
[----:B------:R-:W-:Y:S05]  /*d2f0*/  @!P6 BRA `(.L_x_278) ;  /* 0x000000000080e947 */ /* 0x000fea0003800000 */
[----:B------:R-:W-:-:S04]  /*d300*/  LOP3.LUT R16, R16, 0x2, RZ, 0xfc, !PT ;  /* 0x0000000210107812 */ /* 0x000fc800078efcff */
[----:B------:R-:W-:-:S13]  /*d310*/  ISETP.NE.AND P0, PT, R16, 0x3, PT ;  /* 0x000000031000780c */ /* 0x000fda0003f05270 */
[----:B------:R-:W-:Y:S05]  /*d320*/  @!P0 BRA `(.L_x_279) ;  /* 0x0000000000048947 */ /* 0x000fea0003800000 */
[----:B------:R-:W-:Y:S01]  /*d330*/  BPT.TRAP 0x1 ;  /* 0x000000040000795c */ /* 0x000fe20000300000 */
.L_x_279:
[----:B------:R-:W0:Y:S01]  /*d340*/  S2R R3, SR_CgaCtaId ;  /* 0x0000000000037919 */ /* 0x000e220000008800 */
[----:B------:R-:W-:Y:S02]  /*d350*/  MOV R2, 0x400 ;  /* 0x0000040000027802 */ /* 0x000fe40000000f00 */
[----:B------:R-:W-:Y:S02]  /*d360*/  SHF.L.U32 R4, R0, 0x1f, RZ ;  /* 0x0000001f00047819 */ /* 0x000fe400000006ff */
[----:B0-----:R-:W-:-:S05]  /*d370*/  LEA R2, R3, R2, 0x18 ;  /* 0x0000000203027211 */ /* 0x001fca00078ec0ff */
[----:B------:R-:W-:-:S04]  /*d380*/  VIADD R2, R2, 0x18 ;  /* 0x0000001802027836 */ /* 0x000fc80000000000 */
[C---:B------:R-:W-:Y:S02]  /*d390*/  IMAD R9, R7.reuse, 0x8, R2 ;  /* 0x0000000807097824 */ /* 0x040fe400078e0202 */
[----:B------:R-:W-:Y:S02]  /*d3a0*/  VIADD R7, R7, 0x1 ;  /* 0x0000000107077836 */ /* 0x000fe40000000000 */
[----:B------:R-:W0:Y:S03]  /*d3b0*/  SYNCS.PHASECHK.TRANS64.TRYWAIT P0, [R9+URZ], R4 ;  /* 0x00000004090075a7 */ /* 0x000e26000800017f */
[----:B------:R-:W-:-:S04]  /*d3c0*/  ISETP.NE.AND P1, PT, R7, 0x3, PT ;  /* 0x000000030700780c */ /* 0x000fc80003f25270 */
[----:B------:R-:W-:Y:S02]  /*d3d0*/  SEL R3, RZ, 0x1, P1 ;  /* 0x00000001ff037807 */ /* 0x000fe40000800000 */
[----:B------:R-:W-:Y:S02]  /*d3e0*/  SEL R7, R7, RZ, P1 ;  /* 0x000000ff07077207 */ /* 0x000fe40000800000 */
[----:B------:R-:W-:-:S03]  /*d3f0*/  LOP3.LUT R11, R0, R3, RZ, 0x3c, !PT ;  /* 0x00000003000b7212 */ /* 0x000fc600078e3cff */
[----:B------:R-:W-:Y:S01]  /*d400*/  IMAD R6, R7, 0x8, R2 ;  /* 0x0000000807067824 */ /* 0x000fe200078e0202 */
[----:B------:R-:W-:Y:S01]  /*d410*/  SHF.L.U32 R5, R11, 0x1f, RZ ;  /* 0x0000001f0b057819 */ /* 0x000fe200000006ff */
[----:B0-----:R-:W-:Y:S06]  /*d420*/  @!P0 BRA `(.L_x_280) ;  /* 0x0000000000e48947 */ /* 0x001fec0003800000 */
.L_x_292:
[----:B------:R-:W1:Y:S01]  /*d430*/  SYNCS.PHASECHK.TRANS64.TRYWAIT P0, [R6+URZ], R5 ;  /* 0x00000005060075a7 */ /* 0x000e62000800017f */
[----:B------:R-:W-:-:S05]  /*d440*/  VIADD R0, R7, 0x1 ;  /* 0x0000000107007836 */ /* 0x000fca0000000000 */
[----:B------:R-:W-:-:S04]  /*d450*/  ISETP.NE.AND P1, PT, R0, 0x3, PT ;  /* 0x000000030000780c */ /* 0x000fc80003f25270 */
[----:B0-----:R-:W-:Y:S02]  /*d460*/  SEL R4, RZ, 0x1, P1 ;  /* 0x00000001ff047807 */ /* 0x001fe40000800000 */
[----:B------:R-:W-:Y:S02]  /*d470*/  SEL R3, R0, RZ, P1 ;  /* 0x000000ff00037207 */ /* 0x000fe40000800000 */
[----:B------:R-:W-:Y:S01]  /*d480*/  LOP3.LUT R0, R11, R4, RZ, 0x3c, !PT ;  /* 0x000000040b007212 */ /* 0x000fe200078e3cff */
[----:B-1----:R-:W-:Y:S06]  /*d490*/  @!P0 BRA `(.L_x_281) ;  /* 0x0000000000dc8947 */ /* 0x002fec0003800000 */
.L_x_293:
[----:B------:R-:W-:Y:S01]  /*d4a0*/  IMAD R3, R3, 0x8, R2 ;  /* 0x0000000803037824 */ /* 0x000fe200078e0202 */
[----:B------:R-:W-:-:S07]  /*d4b0*/  SHF.L.U32 R0, R0, 0x1f, RZ ;  /* 0x0000001f00007819 */ /* 0x000fce00000006ff */
.L_x_282:
[----:B-1----:R1:W2:Y:S02]  /*d4c0*/  SYNCS.PHASECHK.TRANS64.TRYWAIT P0, [R3+URZ], R0 ;  /* 0x00000000030075a7 */ /* 0x0022a4000800017f */
[----:B--2---:R-:W-:Y:S05]  /*d4d0*/  @!P0 NANOSLEEP.SYNCS 0x989680 ;  /* 0x009896800000895d */ /* 0x004fea0003900000 */
[----:B------:R-:W2:Y:S02]  /*d4e0*/  @!P0 SYNCS.PHASECHK.TRANS64 P0, [R3+URZ], R0 ;  /* 0x00000000030085a7 */ /* 0x000ea4000800007f */
[----:B--2---:R-:W-:Y:S05]  /*d4f0*/  @!P0 BRA `(.L_x_282) ;  /* 0xfffffffc00f08947 */ /* 0x004fea000383ffff */
.L_x_278:
[----:B------:R-:W-:Y:S05]  /*d500*/  BSYNC B0 ;  /* 0x0000000000007941 */ /* 0x000fea0003800000 */
.L_x_277:
[----:B------:R-:W-:Y:S05]  /*d510*/  EXIT ;  /* 0x000000000000794d */ /* 0x000fea0003800000 */
.L_x_19:
[----:B-1----:R1:W2:Y:S02]  /*d520*/  SYNCS.PHASECHK.TRANS64.TRYWAIT P0, [R145+URZ], R0 ;  /* 0x00000000910075a7 */ /* 0x0022a4000800017f */
[----:B--2---:R-:W-:Y:S05]  /*d530*/  @!P0 NANOSLEEP.SYNCS 0x989680 ;  /* 0x009896800000895d */ /* 0x004fea0003900000 */
[----:B------:R-:W2:Y:S02]  /*d540*/  @!P0 SYNCS.PHASECHK.TRANS64 P0, [R145+URZ], R0 ;  /* 0x00000000910085a7 */ /* 0x000ea4000800007f */
[----:B--2---:R-:W-:Y:S05]  /*d550*/  @!P0 BRA `(.L_x_19) ;  /* 0xfffffffc00f08947 */ /* 0x004fea000383ffff */
[----:B------:R-:W-:Y:S05]  /*d560*/  BRA `(.L_x_283) ;  /* 0xffffff4000547947 */ /* 0x000fea000383ffff */
.L_x_24:
[----:B--2---:R2:W3:Y:S02]  /*d570*/  SYNCS.PHASECHK.TRANS64.TRYWAIT P1, [R3+URZ], R0 ;  /* 0x00000000030075a7 */ /* 0x0044e4000802017f */
[----:B---3--:R-:W-:Y:S05]  /*d580*/  @!P1 NANOSLEEP.SYNCS 0x989680 ;  /* 0x009896800000995d */ /* 0x008fea0003900000 */
[----:B------:R-:W3:Y:S02]  /*d590*/  @!P1 SYNCS.PHASECHK.TRANS64 P1, [R3+URZ], R0 ;  /* 0x00000000030095a7 */ /* 0x000ee4000802007f */
[----:B---3--:R-:W-:Y:S05]  /*d5a0*/  @!P1 BRA `(.L_x_24) ;  /* 0xfffffffc00f09947 */ /* 0x008fea000383ffff */
[----:B------:R-:W-:Y:S05]  /*d5b0*/  BRA `(.L_x_23) ;  /* 0xffffff4000c07947 */ /* 0x000fea000383ffff */
.L_x_29:
[----:B--2---:R-:W-:-:S04]  /*d5c0*/  IMAD.U32 R5, RZ, RZ, UR4 ;  /* 0x00000004ff057e24 */ /* 0x004fc8000f8e00ff */
[----:B------:R2:W3:Y:S03]  /*d5d0*/  SYNCS.PHASECHK.TRANS64.TRYWAIT P1, [R5+URZ], R4 ;  /* 0x00000004050075a7 */ /* 0x0004e6000802017f */
[----:B---3--:R-:W-:Y:S05]  /*d5e0*/  @!P1 NANOSLEEP.SYNCS 0x989680 ;  /* 0x009896800000995d */ /* 0x008fea0003900000 */
[----:B------:R-:W3:Y:S02]  /*d5f0*/  @!P1 SYNCS.PHASECHK.TRANS64 P1, [R5+URZ], R4 ;  /* 0x00000004050095a7 */ /* 0x000ee4000802007f */
[----:B---3--:R-:W-:Y:S05]  /*d600*/  @!P1 BRA `(.L_x_29) ;  /* 0xfffffffc00ec9947 */ /* 0x008fea000383ffff */
[----:B------:R-:W-:Y:S05]  /*d610*/  BRA `(.L_x_28) ;  /* 0xffffff5800807947 */ /* 0x000fea000383ffff */
.L_x_35:
[----:B-1----:R1:W2:Y:S02]  /*d620*/  SYNCS.PHASECHK.TRANS64.TRYWAIT P0, [R145+URZ+0x10], R0 ;  /* 0x00001000910075a7 */ /* 0x0022a4000800017f */
[----:B--2---:R-:W-:Y:S05]  /*d630*/  @!P0 NANOSLEEP.SYNCS 0x989680 ;  /* 0x009896800000895d */ /* 0x004fea0003900000 */
[----:B------:R-:W2:Y:S02]  /*d640*/  @!P0 SYNCS.PHASECHK.TRANS64 P0, [R145+URZ+0x10], R0 ;  /* 0x00001000910085a7 */ /* 0x000ea4000800007f */
[----:B--2---:R-:W-:Y:S05]  /*d650*/  @!P0 BRA `(.L_x_35) ;  /* 0xfffffffc00f08947 */ /* 0x004fea000383ffff */
[----:B------:R-:W-:Y:S05]  /*d660*/  BRA `(.L_x_284) ;  /* 0xffffff7000bc7947 */ /* 0x000fea000383ffff */
.L_x_264:
[----:B------:R-:W-:Y:S01]  /*d670*/  BSSY B1, `(.L_x_285) ;  /* 0x0000006000017945 */ /* 0x000fe20003800000 */
[----:B------:R-:W-:-:S07]  /*d680*/  IMAD.MOV.U32 R15, RZ, RZ, -0x1 ;  /* 0xffffffffff0f7424 */ /* 0x000fce00078e00ff */
[----:B-----5:R-:W-:Y:S05]  /*d690*/  WARPSYNC.COLLECTIVE R15, `(.L_x_286) ;  /* 0x000000000f0c7348 */ /* 0x020fea0003c00000 */
[----:B------:R-:W-:Y:S02]  /*d6a0*/  ELECT P6, UR62, PT ;  /* 0x00000000003e782f */ /* 0x000fe400038c0000 */
[----:B------:R-:W-:Y:S01]  /*d6b0*/  MOV R14, UR62 ;  /* 0x0000003e000e7c02 */ /* 0x000fe20008000f00 */
[----:B-----5:R-:W-:Y:S10]  /*d6c0*/  ENDCOLLECTIVE ;  /* 0x000000000000791b */ /* 0x020ff40003800000 */
.L_x_286:
[----:B------:R-:W-:Y:S05]  /*d6d0*/  BSYNC B1 ;  /* 0x0000000000017941 */ /* 0x000fea0003800000 */
.L_x_285:
[----:B------:R-:W-:Y:S05]  /*d6e0*/  BRA `(.L_x_287) ;  /* 0xffffffec00e87947 */ /* 0x000fea000383ffff */
.L_x_267:
[----:B-1----:R1:W2:Y:S02]  /*d6f0*/  SYNCS.PHASECHK.TRANS64.TRYWAIT P1, [R12+URZ+0x18], R5 ;  /* 0x000018050c0075a7 */ /* 0x0022a4000802017f */
[----:B--2---:R-:W-:Y:S05]  /*d700*/  @!P1 NANOSLEEP.SYNCS 0x989680 ;  /* 0x009896800000995d */ /* 0x004fea0003900000 */
[----:B------:R-:W2:Y:S02]  /*d710*/  @!P1 SYNCS.PHASECHK.TRANS64 P1, [R12+URZ+0x18], R5 ;  /* 0x000018050c0095a7 */ /* 0x000ea4000802007f */
[----:B--2---:R-:W-:Y:S05]  /*d720*/  @!P1 BRA `(.L_x_267) ;  /* 0xfffffffc00f09947 */ /* 0x004fea000383ffff */
[----:B------:R-:W-:Y:S05]  /*d730*/  BRA `(.L_x_288) ;  /* 0xfffffff000207947 */ /* 0x000fea000383ffff */
.L_x_276:
[----:B------:R-:W-:Y:S01]  /*d740*/  BSSY B0, `(.L_x_289) ;  /* 0x0000006000007945 */ /* 0x000fe20003800000 */
[----:B------:R-:W-:-:S07]  /*d750*/  IMAD.MOV.U32 R15, RZ, RZ, -0x1 ;  /* 0xffffffffff0f7424 */ /* 0x000fce00078e00ff */
[----:B-----5:R-:W-:Y:S05]  /*d760*/  WARPSYNC.COLLECTIVE R15, `(.L_x_290) ;  /* 0x000000000f0c7348 */ /* 0x020fea0003c00000 */
[----:B------:R-:W-:Y:S02]  /*d770*/  ELECT P6, UR62, PT ;  /* 0x00000000003e782f */ /* 0x000fe400038c0000 */
[----:B------:R-:W-:Y:S01]  /*d780*/  MOV R14, UR62 ;  /* 0x0000003e000e7c02 */ /* 0x000fe20008000f00 */
[----:B-----5:R-:W-:Y:S10]  /*d790*/  ENDCOLLECTIVE ;  /* 0x000000000000791b */ /* 0x020ff40003800000 */
.L_x_290:
[----:B------:R-:W-:Y:S05]  /*d7a0*/  BSYNC B0 ;  /* 0x0000000000007941 */ /* 0x000fea0003800000 */
.L_x_289:
[----:B------:R-:W-:Y:S05]  /*d7b0*/  BRA `(.L_x_291) ;  /* 0xfffffff800c87947 */ /* 0x000fea000383ffff */
.L_x_280:
[----:B0-----:R0:W1:Y:S02]  /*d7c0*/  SYNCS.PHASECHK.TRANS64.TRYWAIT P0, [R9+URZ], R4 ;  /* 0x00000004090075a7 */ /* 0x001064000800017f */
[----:B-1----:R-:W-:Y:S05]  /*d7d0*/  @!P0 NANOSLEEP.SYNCS 0x989680 ;  /* 0x009896800000895d */ /* 0x002fea0003900000 */
[----:B------:R-:W1:Y:S02]  /*d7e0*/  @!P0 SYNCS.PHASECHK.TRANS64 P0, [R9+URZ], R4 ;  /* 0x00000004090085a7 */ /* 0x000e64000800007f */
[----:B-1----:R-:W-:Y:S05]  /*d7f0*/  @!P0 BRA `(.L_x_280) ;  /* 0xfffffffc00f08947 */ /* 0x002fea000383ffff */
[----:B------:R-:W-:Y:S05]  /*d800*/  BRA `(.L_x_292) ;  /* 0xfffffffc00087947 */ /* 0x000fea000383ffff */
.L_x_281:
[----:B0-----:R0:W1:Y:S02]  /*d810*/  SYNCS.PHASECHK.TRANS64.TRYWAIT P0, [R6+URZ], R5 ;  /* 0x00000005060075a7 */ /* 0x001064000800017f */
[----:B-1----:R-:W-:Y:S05]  /*d820*/  @!P0 NANOSLEEP.SYNCS 0x989680 ;  /* 0x009896800000895d */ /* 0x002fea0003900000 */
[----:B------:R-:W1:Y:S02]  /*d830*/  @!P0 SYNCS.PHASECHK.TRANS64 P0, [R6+URZ], R5 ;  /* 0x00000005060085a7 */ /* 0x000e64000800007f */
[----:B-1----:R-:W-:Y:S05]  /*d840*/  @!P0 BRA `(.L_x_281) ;  /* 0xfffffffc00f08947 */ /* 0x002fea000383ffff */
[----:B------:R-:W-:Y:S05]  /*d850*/  BRA `(.L_x_293) ;  /* 0xfffffffc00107947 */ /* 0x000fea000383ffff */
.L_x_294:
[----:B------:R-:W-:-:S00]  /*d860*/  BRA `(.L_x_294) ;  /* 0xfffffffc00fc7947 */ /* 0x000fc0000383ffff */
[----:B------:R-:W-:-:S00]  /*d870*/  NOP ;  /* 0x0000000000007918 */ /* 0x000fc00000000000 */
        /* <DEDUP_REMOVED lines=8> */
.L_x_295:


//--------------------- .nv.global.init           --------------------------
	.section	.nv.global.init,"aw",@progbits
.nv.global.init:
	.type		$str$22,@object
	.size		$str$22,($str$23 - $str$22)
$str$22:
        /*0000*/ 	.byte	0x6b, 0x5f, 0x74, 0x69, 0x6c, 0x65, 0x5f, 0x63, 0x6f, 0x75, 0x6e, 0x74, 0x20, 0x3e, 0x3d, 0x20
        /*0010*/ 	.byte	0x31, 0x00
	.type		$str$23,@object
	.size		$str$23,(__unnamed_1 - $str$23)
$str$23:
        /*0012*/ 	.byte	0x2f, 0x74, 0x6d, 0x70, 0x2f, 0x63, 0x75, 0x74, 0x6c, 0x61, 0x73, 0x73, 0x5f, 0x73, 0x77, 0x65
        /*0022*/ 	.byte	0x65, 0x70, 0x5f, 0x73, 0x72, 0x63, 0x2f, 0x69, 0x6e, 0x63, 0x6c, 0x75, 0x64, 0x65, 0x2f, 0x63
        /*0032*/ 	.byte	0x75, 0x74, 0x6c, 0x61, 0x73, 0x73, 0x2f, 0x67, 0x65, 0x6d, 0x6d, 0x2f, 0x63, 0x6f, 0x6c, 0x6c
        /*0042*/ 	.byte	0x65, 0x63, 0x74, 0x69, 0x76, 0x65, 0x2f, 0x73, 0x6d, 0x39, 0x30, 0x5f, 0x6d, 0x6d, 0x61, 0x5f
        /*0052*/ 	.byte	0x74, 0x6d, 0x61, 0x5f, 0x67, 0x6d, 0x6d, 0x61, 0x5f, 0x73, 0x73, 0x5f, 0x77, 0x61, 0x72, 0x70
        /*0062*/ 	.byte	0x73, 0x70, 0x65, 0x63, 0x69, 0x61, 0x6c, 0x69, 0x7a, 0x65, 0x64, 0x2e, 0x68, 0x70, 0x70, 0x00
	.type		__unnamed_1,@object
	.size		__unnamed_1,(.L_0 - __unnamed_1)
__unnamed_1:
        /*0072*/ 	.byte	0x76, 0x6f, 0x69, 0x64, 0x20, 0x63, 0x75, 0x74, 0x6c, 0x61, 0x73, 0x73, 0x3a, 0x3a, 0x67, 0x65
        /* <DEDUP_REMOVED lines=180> */
        /*0bc2*/ 	.byte	0x5d, 0x00
.L_0:


//--------------------- .nv.shared._ZN7cutlass13device_kernelINS_4gemm6kernel13GemmUniversalIN4cute5tupleIJiiiiEEENS1_10collective13CollectiveMmaINS1_34MainloopSm90TmaGmmaWarpSpecializedILi3ENS5_IJNS4_1CILi2EEENSA_ILi1EEESC_EEENS1_32KernelTmaWarpSpecializedPingpongEEENS5_IJNSA_ILi64EEENSA_ILi224EEENSA_ILi128EEEEEENS_6half_tENS5_IJlSC_lEEESK_SL_NS4_8TiledMMAINS4_8MMA_AtomIJNS4_4SM904GMMA25MMA_64x32x16_F32F16F16_SSILNSP_5MajorE0ELSR_0ELNSP_7ScaleInE1ELSS_1EEEEEENS4_6LayoutINS5_IJSC_SC_SC_EEENS5_IJNSA_ILi0EEESX_SX_EEEEENS5_IJNS4_10UnderscoreES10_S10_EEEEENS4_13SM90_TMA_LOADENS4_14ComposedLayoutINS4_7SwizzleILi3ELi4ELi3EEENS4_18smem_ptr_flag_bitsILi16EEENSV_INS5_IJNSA_ILi8EEESG_EEENS5_IJSG_SC_EEEEEEEvNS4_8identityENS4_23SM90_TMA_LOAD_MULTICASTES1D_vS1E_EENS_8epilogue10collective6detail29Sm90TmaWarpSpecializedAdapterINS1I_15DefaultEpilogueISK_SL_SL_NS1H_6thread17LinearCombinationISK_Li1EffLNS1M_9ScaleType4KindE0ELNS_15FloatRoundStyleE2ESK_EENS1_15EpilogueDefaultEEEEEvvEEEEvNT_6ParamsE --------------------------
	.section	.nv.shared._ZN7cutlass13device_kernelINS_4gemm6kernel13GemmUniversalIN4cute5tupleIJiiiiEEENS1_10collective13CollectiveMmaINS1_34MainloopSm90TmaGmmaWarpSpecializedILi3ENS5_IJNS4_1CILi2EEENSA_ILi1EEESC_EEENS1_32KernelTmaWarpSpecializedPingpongEEENS5_IJNSA_ILi64EEENSA_ILi224EEENSA_ILi128EEEEEENS_6half_tENS5_IJlSC_lEEESK_SL_NS4_8TiledMMAINS4_8MMA_AtomIJNS4_4SM904GMMA25MMA_64x32x16_F32F16F16_SSILNSP_5MajorE0ELSR_0ELNSP_7ScaleInE1ELSS_1EEEEEENS4_6LayoutINS5_IJSC_SC_SC_EEENS5_IJNSA_ILi0EEESX_SX_EEEEENS5_IJNS4_10UnderscoreES10_S10_EEEEENS4_13SM90_TMA_LOADENS4_14ComposedLayoutINS4_7SwizzleILi3ELi4ELi3EEENS4_18smem_ptr_flag_bitsILi16EEENSV_INS5_IJNSA_ILi8EEESG_EEENS5_IJSG_SC_EEEEEEEvNS4_8identityENS4_23SM90_TMA_LOAD_MULTICASTES1D_vS1E_EENS_8epilogue10collective6detail29Sm90TmaWarpSpecializedAdapterINS1I_15DefaultEpilogueISK_SL_SL_NS1H_6thread17LinearCombinationISK_Li1EffLNS1M_9ScaleType4KindE0ELNS_15FloatRoundStyleE2ESK_EENS1_15EpilogueDefaultEEEEEvvEEEEvNT_6ParamsE,"aw",@nobits
	.sectionflags	@""
	.align	16
	.zero		1024


//--------------------- .nv.shared.reserved.0     --------------------------
	.section	.nv.shared.reserved.0,"aw",@nobits
	.weak		__nv_reservedSMEM_offset_0_alias
	.size		__nv_reservedSMEM_offset_0_alias, 0, 0
	.other		__nv_reservedSMEM_offset_0_alias,@"STO_CUDA_RESERVED_SHARED STV_DEFAULT"
__nv_reservedSMEM_offset_0_alias:
	.zero		0


//--------------------- .nv.global                --------------------------
	.section	.nv.global,"aw",@nobits
.nv.global:
	.type		_ZN40_INTERNAL_4dae9d37_4_k_cu_5a29a879_121504cute1_E,@object
	.size		_ZN40_INTERNAL_4dae9d37_4_k_cu_5a29a879_121504cute1_E,(_ZN40_INTERNAL_4dae9d37_4_k_cu_5a29a879_121504cuda3std3__45__cpo6cbeginE - _ZN40_INTERNAL_4dae9d37_4_k_cu_5a29a879_121504cute1_E)
_ZN40_INTERNAL_4dae9d37_4_k_cu_5a29a879_121504cute1_E:
	.zero		1
	.type		_ZN40_INTERNAL_4dae9d37_4_k_cu_5a29a879_121504cuda3std3__45__cpo6cbeginE,@object
	.size		_ZN40_INTERNAL_4dae9d37_4_k_cu_5a29a879_121504cuda3std3__45__cpo6cbeginE,(_ZN40_INTERNAL_4dae9d37_4_k_cu_5a29a879_121504cuda3std3__48in_placeE - _ZN40_INTERNAL_4dae9d37_4_k_cu_5a29a879_121504cuda3std3__45__cpo6cbeginE)
_ZN40_INTERNAL_4dae9d37_4_k_cu_5a29a879_121504cuda3std3__45__cpo6cbeginE:
	.zero		1
	.type		_ZN40_INTERNAL_4dae9d37_4_k_cu_5a29a879_121504cuda3std3__48in_placeE,@object
	.size		_ZN40_INTERNAL_4dae9d37_4_k_cu_5a29a879_121504cuda3std3__48in_placeE,(_ZN40_INTERNAL_4dae9d37_4_k_cu_5a29a879_121504cuda3std6ranges3__45__cpo9iter_moveE - _ZN40_INTERNAL_4dae9d37_4_k_cu_5a29a879_121504cuda3std3__48in_placeE)
_ZN40_INTERNAL_4dae9d37_4_k_cu_5a29a879_121504cuda3std3__48in_placeE:
	.zero		1
	.type		_ZN40_INTERNAL_4dae9d37_4_k_cu_5a29a879_121504cuda3std6ranges3__45__cpo9iter_moveE,@object
	.size		_ZN40_INTERNAL_4dae9d37_4_k_cu_5a29a879_121504cuda3std6ranges3__45__cpo9iter_moveE,(_ZN40_INTERNAL_4dae9d37_4_k_cu_5a29a879_121504cuda3std3__45__cpo5beginE - _ZN40_INTERNAL_4dae9d37_4_k_cu_5a29a879_121504cuda3std6ranges3__45__cpo9iter_moveE)
_ZN40_INTERNAL_4dae9d37_4_k_cu_5a29a879_121504cuda3std6ranges3__45__cpo9iter_moveE:
	.zero		1
	.type		_ZN40_INTERNAL_4dae9d37_4_k_cu_5a29a879_121504cuda3std3__45__cpo5beginE,@object
	.size		_ZN40_INTERNAL_4dae9d37_4_k_cu_5a29a879_121504cuda3std3__45__cpo5beginE,(_ZN40_INTERNAL_4dae9d37_4_k_cu_5a29a879_121504cuda3std3__442_GLOBAL__N__4dae9d37_4_k_cu_5a29a879_121506ignoreE - _ZN40_INTERNAL_4dae9d37_4_k_cu_5a29a879_121504cuda3std3__45__cpo5beginE)
_ZN40_INTERNAL_4dae9d37_4_k_cu_5a29a879_121504cuda3std3__45__cpo5beginE:
	.zero		1
	.type		_ZN40_INTERNAL_4dae9d37_4_k_cu_5a29a879_121504cuda3std3__442_GLOBAL__N__4dae9d37_4_k_cu_5a29a879_121506ignoreE,@object
	.size		_ZN40_INTERNAL_4dae9d37_4_k_cu_5a29a879_121504cuda3std3__442_GLOBAL__N__4dae9d37_4_k_cu_5a29a879_121506ignoreE,(_ZN40_INTERNAL_4dae9d37_4_k_cu_5a29a879_121504cute7productE - _ZN40_INTERNAL_4dae9d37_4_k_cu_5a29a879_121504cuda3std3__442_GLOBAL__N__4dae9d37_4_k_cu_5a29a879_121506ignoreE)
_ZN40_INTERNAL_4dae9d37_4_k_cu_5a29a879_121504cuda3std3__442_GLOBAL__N__4dae9d37_4_k_cu_5a29a879_121506ignoreE:
	.zero		1
	.type		_ZN40_INTERNAL_4dae9d37_4_k_cu_5a29a879_121504cute7productE,@object
	.size		_ZN40_INTERNAL_4dae9d37_4_k_cu_5a29a879_121504cute7productE,(_ZN40_INTERNAL_4dae9d37_4_k_cu_5a29a879_121504cuda3std3__45__cpo3endE - _ZN40_INTERNAL_4dae9d37_4_k_cu_5a29a879_121504cute7productE)
_ZN40_INTERNAL_4dae9d37_4_k_cu_5a29a879_121504cute7productE:
	.zero		1
	.type		_ZN40_INTERNAL_4dae9d37_4_k_cu_5a29a879_121504cuda3std3__45__cpo3endE,@object
	.size		_ZN40_INTERNAL_4dae9d37_4_k_cu_5a29a879_121504cuda3std3__45__cpo3endE,(_ZN40_INTERNAL_4dae9d37_4_k_cu_5a29a879_121504cuda3std3__419piecewise_constructE - _ZN40_INTERNAL_4dae9d37_4_k_cu_5a29a879_121504cuda3std3__45__cpo3endE)
_ZN40_INTERNAL_4dae9d37_4_k_cu_5a29a879_121504cuda3std3__45__cpo3endE:
	.zero		1
	.type		_ZN40_INTERNAL_4dae9d37_4_k_cu_5a29a879_121504cuda3std3__419piecewise_constructE,@object
	.size		_ZN40_INTERNAL_4dae9d37_4_k_cu_5a29a879_121504cuda3std3__419piecewise_constructE,(_ZN40_INTERNAL_4dae9d37_4_k_cu_5a29a879_121504cuda3std3__45__cpo4cendE - _ZN40_INTERNAL_4dae9d37_4_k_cu_5a29a879_121504cuda3std3__419piecewise_constructE)
_ZN40_INTERNAL_4dae9d37_4_k_cu_5a29a879_121504cuda3std3__419piecewise_constructE:
	.zero		1
	.type		_ZN40_INTERNAL_4dae9d37_4_k_cu_5a29a879_121504cuda3std3__45__cpo4cendE,@object
	.size		_ZN40_INTERNAL_4dae9d37_4_k_cu_5a29a879_121504cuda3std3__45__cpo4cendE,(_ZN40_INTERNAL_4dae9d37_4_k_cu_5a29a879_121504cuda3std6ranges3__45__cpo4swapE - _ZN40_INTERNAL_4dae9d37_4_k_cu_5a29a879_121504cuda3std3__45__cpo4cendE)
_ZN40_INTERNAL_4dae9d37_4_k_cu_5a29a879_121504cuda3std3__45__cpo4cendE:
	.zero		1
	.type		_ZN40_INTERNAL_4dae9d37_4_k_cu_5a29a879_121504cuda3std6ranges3__45__cpo4swapE,@object
	.size		_ZN40_INTERNAL_4dae9d37_4_k_cu_5a29a879_121504cuda3std6ranges3__45__cpo4swapE,(.L_8 - _ZN40_INTERNAL_4dae9d37_4_k_cu_5a29a879_121504cuda3std6ranges3__45__cpo4swapE)
_ZN40_INTERNAL_4dae9d37_4_k_cu_5a29a879_121504cuda3std6ranges3__45__cpo4swapE:
	.zero		1
.L_8:


//--------------------- .nv.constant0._ZN7cutlass13device_kernelINS_4gemm6kernel13GemmUniversalIN4cute5tupleIJiiiiEEENS1_10collective13CollectiveMmaINS1_34MainloopSm90TmaGmmaWarpSpecializedILi3ENS5_IJNS4_1CILi2EEENSA_ILi1EEESC_EEENS1_32KernelTmaWarpSpecializedPingpongEEENS5_IJNSA_ILi64EEENSA_ILi224EEENSA_ILi128EEEEEENS_6half_tENS5_IJlSC_lEEESK_SL_NS4_8TiledMMAINS4_8MMA_AtomIJNS4_4SM904GMMA25MMA_64x32x16_F32F16F16_SSILNSP_5MajorE0ELSR_0ELNSP_7ScaleInE1ELSS_1EEEEEENS4_6LayoutINS5_IJSC_SC_SC_EEENS5_IJNSA_ILi0EEESX_SX_EEEEENS5_IJNS4_10UnderscoreES10_S10_EEEEENS4_13SM90_TMA_LOADENS4_14ComposedLayoutINS4_7SwizzleILi3ELi4ELi3EEENS4_18smem_ptr_flag_bitsILi16EEENSV_INS5_IJNSA_ILi8EEESG_EEENS5_IJSG_SC_EEEEEEEvNS4_8identityENS4_23SM90_TMA_LOAD_MULTICASTES1D_vS1E_EENS_8epilogue10collective6detail29Sm90TmaWarpSpecializedAdapterINS1I_15DefaultEpilogueISK_SL_SL_NS1H_6thread17LinearCombinationISK_Li1EffLNS1M_9ScaleType4KindE0ELNS_15FloatRoundStyleE2ESK_EENS1_15EpilogueDefaultEEEEEvvEEEEvNT_6ParamsE --------------------------
	.section	.nv.constant0._ZN7cutlass13device_kernelINS_4gemm6kernel13GemmUniversalIN4cute5tupleIJiiiiEEENS1_10collective13CollectiveMmaINS1_34MainloopSm90TmaGmmaWarpSpecializedILi3ENS5_IJNS4_1CILi2EEENSA_ILi1EEESC_EEENS1_32KernelTmaWarpSpecializedPingpongEEENS5_IJNSA_ILi64EEENSA_ILi224EEENSA_ILi128EEEEEENS_6half_tENS5_IJlSC_lEEESK_SL_NS4_8TiledMMAINS4_8MMA_AtomIJNS4_4SM904GMMA25MMA_64x32x16_F32F16F16_SSILNSP_5MajorE0ELSR_0ELNSP_7ScaleInE1ELSS_1EEEEEENS4_6LayoutINS5_IJSC_SC_SC_EEENS5_IJNSA_ILi0EEESX_SX_EEEEENS5_IJNS4_10UnderscoreES10_S10_EEEEENS4_13SM90_TMA_LOADENS4_14ComposedLayoutINS4_7SwizzleILi3ELi4ELi3EEENS4_18smem_ptr_flag_bitsILi16EEENSV_INS5_IJNSA_ILi8EEESG_EEENS5_IJSG_SC_EEEEEEEvNS4_8identityENS4_23SM90_TMA_LOAD_MULTICASTES1D_vS1E_EENS_8epilogue10collective6detail29Sm90TmaWarpSpecializedAdapterINS1I_15DefaultEpilogueISK_SL_SL_NS1H_6thread17LinearCombinationISK_Li1EffLNS1M_9ScaleType4KindE0ELNS_15FloatRoundStyleE2ESK_EENS1_15EpilogueDefaultEEEEEvvEEEEvNT_6ParamsE,"a",@progbits
	.sectionflags	@""
	.align	4
.nv.constant0._ZN7cutlass13device_kernelINS_4gemm6kernel13GemmUniversalIN4cute5tupleIJiiiiEEENS1_10collective13CollectiveMmaINS1_34MainloopSm90TmaGmmaWarpSpecializedILi3ENS5_IJNS4_1CILi2EEENSA_ILi1EEESC_EEENS1_32KernelTmaWarpSpecializedPingpongEEENS5_IJNSA_ILi64EEENSA_ILi224EEENSA_ILi128EEEEEENS_6half_tENS5_IJlSC_lEEESK_SL_NS4_8TiledMMAINS4_8MMA_AtomIJNS4_4SM904GMMA25MMA_64x32x16_F32F16F16_SSILNSP_5MajorE0ELSR_0ELNSP_7ScaleInE1ELSS_1EEEEEENS4_6LayoutINS5_IJSC_SC_SC_EEENS5_IJNSA_ILi0EEESX_SX_EEEEENS5_IJNS4_10UnderscoreES10_S10_EEEEENS4_13SM90_TMA_LOADENS4_14ComposedLayoutINS4_7SwizzleILi3ELi4ELi3EEENS4_18smem_ptr_flag_bitsILi16EEENSV_INS5_IJNSA_ILi8EEESG_EEENS5_IJSG_SC_EEEEEEEvNS4_8identityENS4_23SM90_TMA_LOAD_MULTICASTES1D_vS1E_EENS_8epilogue10collective6detail29Sm90TmaWarpSpecializedAdapterINS1I_15DefaultEpilogueISK_SL_SL_NS1H_6thread17LinearCombinationISK_Li1EffLNS1M_9ScaleType4KindE0ELNS_15FloatRoundStyleE2ESK_EENS1_15EpilogueDefaultEEEEEvvEEEEvNT_6ParamsE:
	.zero		1664


//--------------------- SYMBOLS --------------------------

	.type		.nv.reservedSmem.offset0,@object
	.size		.nv.reservedSmem.offset0,0x4
	.type		__assertfail,@function
